def gluon_wgmma(
    a_ptr,
    b_ptr,
    c_ptr,
    M,
    N,
    K,
    stride_am,
    stride_bk,
    stride_cm,
    BLOCK_M: gl.constexpr,
    BLOCK_N: gl.constexpr,
    BLOCK_K: gl.constexpr,
    DTYPE: gl.constexpr,
    A_LAYOUT: gl.constexpr,
    B_LAYOUT: gl.constexpr,
    C_LAYOUT: gl.constexpr,
    B_SHAPE: gl.constexpr,
    TRANS_B: gl.constexpr,
    NUM_BUFFERS: gl.constexpr,
    NUM_WARPS: gl.constexpr,
):
    a_desc = tma.make_tensor_descriptor(
        a_ptr, [M, K], [stride_am, 1], [BLOCK_M, BLOCK_K], A_LAYOUT
    )
    b_desc = tma.make_tensor_descriptor(
        b_ptr,
        [N, K] if TRANS_B else [K, N],
        [stride_bk, 1],
        B_SHAPE,
        B_LAYOUT,
    )
    c_desc = tma.make_tensor_descriptor(
        c_ptr, [M, N], [stride_cm, 1], [BLOCK_M, BLOCK_N], C_LAYOUT
    )

    a_bufs = gl.allocate_shared_memory(
        DTYPE, [NUM_BUFFERS, BLOCK_M, BLOCK_K], A_LAYOUT
    )
    b_bufs = gl.allocate_shared_memory(DTYPE, [NUM_BUFFERS] + B_SHAPE, B_LAYOUT)

    pid_m = gl.program_id(0)
    pid_n = gl.program_id(1)
    off_m = pid_m * BLOCK_M
    off_n = pid_n * BLOCK_N

    mma_layout: gl.constexpr = pick_wgmma_layout(DTYPE, BLOCK_M, BLOCK_N, NUM_WARPS)
    acc = warpgroup_mma_init(
        gl.zeros((BLOCK_M, BLOCK_N), dtype=gl.float32, layout=mma_layout)
    )

    bars = gl.allocate_shared_memory(
        gl.int64, [NUM_BUFFERS, 1], mbarrier.MBarrierLayout()
    )
    for i in gl.static_range(NUM_BUFFERS):
        mbarrier.init(bars.index(i), count=1)
    idx = 0
    phase = 0

    for k in range(0, K, BLOCK_K):
        a = a_bufs.index(idx)
        b = b_bufs.index(idx)
        bar = bars.index(idx)
        mbarrier.expect(bar, a_desc.block_type.nbytes + b_desc.block_type.nbytes)
        tma.async_copy_global_to_shared(a_desc, [off_m, k], bar, a)
        tma.async_copy_global_to_shared(
            b_desc, [off_n, k] if TRANS_B else [k, off_n], bar, b
        )
        mbarrier.wait(bar, phase=phase)

        if TRANS_B:
            b = b.permute((1, 0))
        acc = warpgroup_mma_wait(num_outstanding=0, deps=(acc,))
        acc = warpgroup_mma(a, b, acc, is_async=True)

        idx += 1
        if idx == NUM_BUFFERS:
            idx = 0
            phase ^= 1

    acc = warpgroup_mma_wait(num_outstanding=0, deps=(acc,))
    for i in gl.static_range(NUM_BUFFERS):
        mbarrier.invalidate(bars.index(i))

    c_smem = gl.allocate_shared_memory(DTYPE, [BLOCK_M, BLOCK_N], C_LAYOUT)
    c_smem.store(acc.to(DTYPE))
    fence_async_shared()
    tma.async_copy_shared_to_global(c_desc, [off_m, off_n], c_smem)
    tma.store_wait(pendings=0)

# config = {"BLOCK_K": 128, "BLOCK_M": 256, "BLOCK_N": 128, "arch": "sm_90", "dtype": "fp16", "num_buffers": 3, "num_warps": 4, "trans_b": 0}
# arch = sm_90


// ===== COMPILED SASS (sm_90a) =====

	.target	sm_90a

	.elftype	@"ET_EXEC"


//--------------------- .note.nv.tkinfo           --------------------------
	.section	.note.nv.tkinfo,"",@"SHT_NOTE"
	.sectionflags	@"SHF_NOTE_NV_TKINFO"
	.tkinfo
        /*0018*/ 	.word	0x00000002
        /*0030*/ 	.string	""
        /*0030*/ 	.string	"ptxas"
        /*0030*/ 	.string	"Cuda compilation tools, release 13.0, V13.0.88"
        /*0030*/ 	.string	"Build cuda_13.0.r13.0/compiler.36424714_0"
        /*0030*/ 	.string	"-v  -suppress-debug-info  -lineinfo  -arch sm_90a "



//--------------------- .note.nv.cuinfo           --------------------------
	.section	.note.nv.cuinfo,"",@"SHT_NOTE"
	.sectionflags	@"SHF_NOTE_NV_CUINFO"
        /*0018*/ 	.short	0x0002
        /*001a*/ 	.short	0x005a
        /*001c*/ 	.short	0x0082
	.zero		2


//--------------------- .nv.info                  --------------------------
	.section	.nv.info,"",@"SHT_CUDA_INFO"
	.align	4


	//----- nvinfo : EIATTR_REGCOUNT
	.align		4
        /*0000*/ 	.byte	0x04, 0x2f
        /*0002*/ 	.short	(.L_1 - .L_0)
	.align		4
.L_0:
        /*0004*/ 	.word	index@(gluon_wgmma)
        /*0008*/ 	.word	0x000000ff


	//----- nvinfo : EIATTR_FRAME_SIZE
	.align		4
.L_1:
        /*000c*/ 	.byte	0x04, 0x11
        /*000e*/ 	.short	(.L_3 - .L_2)
	.align		4
.L_2:
        /*0010*/ 	.word	index@(gluon_wgmma)
        /*0014*/ 	.word	0x00000200


	//----- nvinfo : EIATTR_MIN_STACK_SIZE
	.align		4
.L_3:
        /*0018*/ 	.byte	0x04, 0x12
        /*001a*/ 	.short	(.L_5 - .L_4)
	.align		4
.L_4:
        /*001c*/ 	.word	index@(gluon_wgmma)
        /*0020*/ 	.word	0x00000200
.L_5:


//--------------------- .nv.compat                --------------------------
	.section	.nv.compat,"",@"SHT_CUDA_COMPAT_INFO"
	.align	4
        /*0000*/ 	.byte	0x02, 0x09, 0x01, 0x00, 0x02, 0x02, 0x04, 0x00, 0x02, 0x05, 0x05, 0x00, 0x03, 0x07, 0x01, 0x01
        /*0010*/ 	.byte	0x02, 0x03, 0x03, 0x00, 0x02, 0x06, 0x01, 0x00, 0x04, 0x0b, 0x08, 0x00, 0x00, 0x00, 0x00, 0x00
        /*0020*/ 	.byte	0x00, 0x00, 0x00, 0x00


//--------------------- .nv.info.gluon_wgmma      --------------------------
	.section	.nv.info.gluon_wgmma,"",@"SHT_CUDA_INFO"
	.sectionflags	@""
	.align	4


	//----- nvinfo : EIATTR_CUDA_API_VERSION
	.align		4
        /*0000*/ 	.byte	0x04, 0x37
        /*0002*/ 	.short	(.L_7 - .L_6)
.L_6:
        /*0004*/ 	.word	0x00000082


	//----- nvinfo : EIATTR_KPARAM_INFO
	.align		4
.L_7:
        /*0008*/ 	.byte	0x04, 0x17
        /*000a*/ 	.short	(.L_9 - .L_8)
.L_8:
        /*000c*/ 	.word	0x00000000
        /*0010*/ 	.short	0x000a
        /*0012*/ 	.short	0x0048
        /*0014*/ 	.byte	0x00, 0xf4, 0x21, 0x00


	//----- nvinfo : EIATTR_KPARAM_INFO
	.align		4
.L_9:
        /*0018*/ 	.byte	0x04, 0x17
        /*001a*/ 	.short	(.L_11 - .L_10)
.L_10:
        /*001c*/ 	.word	0x00000000
        /*0020*/ 	.short	0x0009
        /*0022*/ 	.short	0x0040
        /*0024*/ 	.byte	0x00, 0xf4, 0x21, 0x00


	//----- nvinfo : EIATTR_KPARAM_INFO
	.align		4
.L_11:
        /*0028*/ 	.byte	0x04, 0x17
        /*002a*/ 	.short	(.L_13 - .L_12)
.L_12:
        /*002c*/ 	.word	0x00000000
        /*0030*/ 	.short	0x0008
        /*0032*/ 	.short	0x0038
        /*0034*/ 	.byte	0x00, 0xf0, 0x21, 0x00


	//----- nvinfo : EIATTR_KPARAM_INFO
	.align		4
.L_13:
        /*0038*/ 	.byte	0x04, 0x17
        /*003a*/ 	.short	(.L_15 - .L_14)
.L_14:
        /*003c*/ 	.word	0x00000000
        /*0040*/ 	.short	0x0007
        /*0042*/ 	.short	0x0030
        /*0044*/ 	.byte	0x00, 0xf0, 0x21, 0x00


	//----- nvinfo : EIATTR_KPARAM_INFO
	.align		4
.L_15:
        /*0048*/ 	.byte	0x04, 0x17
        /*004a*/ 	.short	(.L_17 - .L_16)
.L_16:
        /*004c*/ 	.word	0x00000000
        /*0050*/ 	.short	0x0006
        /*0052*/ 	.short	0x0028
        /*0054*/ 	.byte	0x00, 0xf0, 0x21, 0x00


	//----- nvinfo : EIATTR_KPARAM_INFO
	.align		4
.L_17:
        /*0058*/ 	.byte	0x04, 0x17
        /*005a*/ 	.short	(.L_19 - .L_18)
.L_18:
        /*005c*/ 	.word	0x00000000
        /*0060*/ 	.short	0x0005
        /*0062*/ 	.short	0x0020
        /*0064*/ 	.byte	0x00, 0xf0, 0x11, 0x00


	//----- nvinfo : EIATTR_KPARAM_INFO
	.align		4
.L_19:
        /*0068*/ 	.byte	0x04, 0x17
        /*006a*/ 	.short	(.L_21 - .L_20)
.L_20:
        /*006c*/ 	.word	0x00000000
        /*0070*/ 	.short	0x0004
        /*0072*/ 	.short	0x001c
        /*0074*/ 	.byte	0x00, 0xf0, 0x11, 0x00


	//----- nvinfo : EIATTR_KPARAM_INFO
	.align		4
.L_21:
        /*0078*/ 	.byte	0x04, 0x17
        /*007a*/ 	.short	(.L_23 - .L_22)
.L_22:
        /*007c*/ 	.word	0x00000000
        /*0080*/ 	.short	0x0003
        /*0082*/ 	.short	0x0018
        /*0084*/ 	.byte	0x00, 0xf0, 0x11, 0x00


	//----- nvinfo : EIATTR_KPARAM_INFO
	.align		4
.L_23:
        /*0088*/ 	.byte	0x04, 0x17
        /*008a*/ 	.short	(.L_25 - .L_24)
.L_24:
        /*008c*/ 	.word	0x00000000
        /*0090*/ 	.short	0x0002
        /*0092*/ 	.short	0x0010
        /*0094*/ 	.byte	0x00, 0xf4, 0x21, 0x00


	//----- nvinfo : EIATTR_KPARAM_INFO
	.align		4
.L_25:
        /*0098*/ 	.byte	0x04, 0x17
        /*009a*/ 	.short	(.L_27 - .L_26)
.L_26:
        /*009c*/ 	.word	0x00000000
        /*00a0*/ 	.short	0x0001
        /*00a2*/ 	.short	0x0008
        /*00a4*/ 	.byte	0x00, 0xf4, 0x21, 0x00


	//----- nvinfo : EIATTR_KPARAM_INFO
	.align		4
.L_27:
        /*00a8*/ 	.byte	0x04, 0x17
        /*00aa*/ 	.short	(.L_29 - .L_28)
.L_28:
        /*00ac*/ 	.word	0x00000000
        /*00b0*/ 	.short	0x0000
        /*00b2*/ 	.short	0x0000
        /*00b4*/ 	.byte	0x00, 0xf4, 0x21, 0x00


	//----- nvinfo : EIATTR_SPARSE_MMA_MASK
	.align		4
.L_29:
        /*00b8*/ 	.byte	0x03, 0x50
        /*00ba*/ 	.short	0x0000


	//----- nvinfo : EIATTR_MAXREG_COUNT
	.align		4
        /*00bc*/ 	.byte	0x03, 0x1b
        /*00be*/ 	.short	0x00ff


	//----- nvinfo : EIATTR_NUM_BARRIERS
	.align		4
        /*00c0*/ 	.byte	0x02, 0x4c
        /*00c2*/ 	.byte	0x01
	.zero		1


	//----- nvinfo : EIATTR_ANNOTATIONS
	.align		4
        /*00c4*/ 	.byte	0x04, 0x55
        /*00c6*/ 	.short	(.L_31 - .L_30)


	//   ....[0]....
.L_30:
        /*00c8*/ 	.word	0x00000001
        /*00cc*/ 	.byte	0x50, 0x11, 0x00, 0x00, 0x01, 0x00, 0x00, 0x00, 0xa0, 0x12, 0x00, 0x00, 0x01, 0x00, 0x00, 0x00
        /* <DEDUP_REMOVED lines=162> */
        /*0afc*/ 	.byte	0x90, 0x41, 0x00, 0x00, 0x01, 0x00, 0x00, 0x00, 0xb0, 0x41, 0x00, 0x00


	//----- nvinfo : EIATTR_MERCURY_ISA_VERSION
	.align		4
.L_31:
        /*0b08*/ 	.byte	0x03, 0x5f
        /*0b0a*/ 	.short	0x0101


	//----- nvinfo : EIATTR_INT_WARP_WIDE_INSTR_OFFSETS
	.align		4
        /*0b0c*/ 	.byte	0x04, 0x31
        /*0b0e*/ 	.short	(.L_33 - .L_32)


	//   ....[0]....
.L_32:
        /*0b10*/ 	.word	0x000012d0


	//   ....[1]....
        /*0b14*/ 	.word	0x000012f0


	//   ....[2]....
        /*0b18*/ 	.word	0x00001310


	//   ....[3]....
        /*0b1c*/ 	.word	0x000013f0


	//   ....[4]....
        /*0b20*/ 	.word	0x00002910


	//   ....[5]....
        /*0b24*/ 	.word	0x00002920


	//   ....[6]....
        /*0b28*/ 	.word	0x000029d0


	//   ....[7]....
        /*0b2c*/ 	.word	0x000029e0


	//   ....[8]....
        /*0b30*/ 	.word	0x000044e0


	//   ....[9]....
        /*0b34*/ 	.word	0x00004500


	//----- nvinfo : EIATTR_COOP_GROUP_MASK_REGIDS
	.align		4
.L_33:
        /*0b38*/ 	.byte	0x04, 0x29
        /*0b3a*/ 	.short	(.L_35 - .L_34)


	//   ....[0]....
.L_34:
        /*0b3c*/ 	.word	0xffffffff


	//   ....[1]....
        /*0b40*/ 	.word	0xffffffff


	//   ....[2]....
        /*0b44*/ 	.word	0xffffffff


	//----- nvinfo : EIATTR_COOP_GROUP_INSTR_OFFSETS
	.align		4
.L_35:
        /*0b48*/ 	.byte	0x04, 0x28
        /*0b4a*/ 	.short	(.L_37 - .L_36)


	//   ....[0]....
.L_36:
        /*0b4c*/ 	.word	0x00000160


	//   ....[1]....
        /*0b50*/ 	.word	0x00000730


	//   ....[2]....
        /*0b54*/ 	.word	0x00000ce0


	//----- nvinfo : EIATTR_MBARRIER_INSTR_OFFSETS
	.align		4
.L_37:
        /*0b58*/ 	.byte	0x04, 0x39
        /*0b5a*/ 	.short	(.L_39 - .L_38)


	//   ....[0]....
.L_38:
        /*0b5c*/ 	.word	0x00001600
        /*0b60*/ 	.word	0x000000ff
        /*0b64*/ 	.word	0x00048000
        /*0b68*/ 	.short	0x0100
        /*0b6a*/ 	.byte	0x3b
	.zero		1


	//   ....[1]....
        /*0b6c*/ 	.word	0x00001c40
        /*0b70*/ 	.word	0x000000ff
        /*0b74*/ 	.word	0x00048008
        /*0b78*/ 	.short	0x0100
        /*0b7a*/ 	.byte	0x3b
	.zero		1


	//   ....[2]....
        /*0b7c*/ 	.word	0x00001df0
        /*0b80*/ 	.word	0x000000ff
        /*0b84*/ 	.word	0x00048010
        /*0b88*/ 	.short	0x0100
        /*0b8a*/ 	.byte	0x3b
	.zero		1


	//   ....[3]....
        /*0b8c*/ 	.word	0x00002a70
        /*0b90*/ 	.word	0x000000ff
        /*0b94*/ 	.word	0x00048000
        /*0b98*/ 	.short	0x010a
        /*0b9a*/ 	.byte	0x16
	.zero		1


	//   ....[4]....
        /*0b9c*/ 	.word	0x00003cf0
        /*0ba0*/ 	.word	0x000000ff
        /*0ba4*/ 	.word	0x00048000
        /*0ba8*/ 	.short	0x0108
        /*0baa*/ 	.byte	0x3b
	.zero		1


	//   ....[5]....
        /*0bac*/ 	.word	0x00003d60
        /*0bb0*/ 	.word	0x000000ff
        /*0bb4*/ 	.word	0x00048008
        /*0bb8*/ 	.short	0x0108
        /*0bba*/ 	.byte	0x3b
	.zero		1


	//   ....[6]....
        /*0bbc*/ 	.word	0x00003de0
        /*0bc0*/ 	.word	0x000000ff
        /*0bc4*/ 	.word	0x00048010
        /*0bc8*/ 	.short	0x0108
        /*0bca*/ 	.byte	0x3b
	.zero		1


	//   ....[7]....
        /*0bcc*/ 	.word	0x00004d90
        /*0bd0*/ 	.word	0x000000ff
        /*0bd4*/ 	.word	0x00048000
        /*0bd8*/ 	.short	0x010a
        /*0bda*/ 	.byte	0x16
	.zero		1


	//----- nvinfo : EIATTR_NUM_MBARRIERS
	.align		4
.L_39:
        /*0bdc*/ 	.byte	0x03, 0x38
        /*0bde*/ 	.short	0x0003


	//----- nvinfo : EIATTR_EXIT_INSTR_OFFSETS
	.align		4
        /*0be0*/ 	.byte	0x04, 0x1c
        /*0be2*/ 	.short	(.L_41 - .L_40)


	//   ....[0]....
.L_40:
        /*0be4*/ 	.word	0x00004d80


	//----- nvinfo : EIATTR_REQNTID
	.align		4
.L_41:
        /*0be8*/ 	.byte	0x04, 0x10
        /*0bea*/ 	.short	(.L_43 - .L_42)
.L_42:
        /*0bec*/ 	.word	0x00000080
        /*0bf0*/ 	.word	0x00000001
        /*0bf4*/ 	.word	0x00000001


	//----- nvinfo : EIATTR_CRS_STACK_SIZE
	.align		4
.L_43:
        /*0bf8*/ 	.byte	0x04, 0x1e
        /*0bfa*/ 	.short	(.L_45 - .L_44)
.L_44:
        /*0bfc*/ 	.word	0x00000000


	//----- nvinfo : EIATTR_CBANK_PARAM_SIZE
	.align		4
.L_45:
        /*0c00*/ 	.byte	0x03, 0x19
        /*0c02*/ 	.short	0x0050


	//----- nvinfo : EIATTR_PARAM_CBANK
	.align		4
        /*0c04*/ 	.byte	0x04, 0x0a
        /*0c06*/ 	.short	(.L_47 - .L_46)
	.align		4
.L_46:
        /*0c08*/ 	.word	index@(.nv.constant0.gluon_wgmma)
        /*0c0c*/ 	.short	0x0210
        /*0c0e*/ 	.short	0x0050


	//----- nvinfo : EIATTR_SW_WAR
	.align		4
.L_47:
        /*0c10*/ 	.byte	0x04, 0x36
        /*0c12*/ 	.short	(.L_49 - .L_48)
.L_48:
        /*0c14*/ 	.word	0x00000008
.L_49:


//--------------------- .nv.callgraph             --------------------------
	.section	.nv.callgraph,"",@"SHT_CUDA_CALLGRAPH"
	.align	4
	.sectionentsize	8
	.align		4
        /*0000*/ 	.word	0x00000000
	.align		4
        /*0004*/ 	.word	0xffffffff
	.align		4
        /*0008*/ 	.word	0x00000000
	.align		4
        /*000c*/ 	.word	0xfffffffe
	.align		4
        /*0010*/ 	.word	0x00000000
	.align		4
        /*0014*/ 	.word	0xfffffffd
	.align		4
        /*0018*/ 	.word	0x00000000
	.align		4
        /*001c*/ 	.word	0xfffffffc


//--------------------- .text.gluon_wgmma         --------------------------
	.section	.text.gluon_wgmma,"ax",@progbits
	.align	128
        .global         gluon_wgmma
        .type           gluon_wgmma,@function
        .size           gluon_wgmma,(.L_x_52 - gluon_wgmma)
        .other          gluon_wgmma,@"STO_CUDA_ENTRY STV_DEFAULT"
gluon_wgmma:
.text.gluon_wgmma:
[----:B------:R-:W1:Y:S01]  /*0000*/  LDC R1, c[0x0][0x28] ;  /* 0x00000a00ff017b82 */ /* 0x000e620000000800 */
[----:B------:R-:W2:Y:S07]  /*0010*/  S2R R20, SR_TID.X ;  /* 0x0000000000147919 */ /* 0x000eae0000002100 */
[----:B------:R-:W3:Y:S01]  /*0020*/  S2UR UR4, SR_CgaCtaId ;  /* 0x00000000000479c3 */ /* 0x000ee20000008800 */
[----:B------:R-:W-:Y:S01]  /*0030*/  UMOV UR59, 0x400 ;  /* 0x00000400003b7882 */ /* 0x000fe20000000000 */
[----:B------:R-:W-:Y:S01]  /*0040*/  ULDC UR6, c[0x0][0xc] ;  /* 0x0000030000067ab9 */ /* 0x000fe20000000800 */
[----:B------:R-:W-:Y:S01]  /*0050*/  ULDC.64 UR52, c[0x0][0x250] ;  /* 0x0000940000347ab9 */ /* 0x000fe20000000a00 */
[----:B------:R-:W-:Y:S01]  /*0060*/  BSSY B0, `(.L_x_0) ;  /* 0x000001f000007945 */ /* 0x000fe20003800000 */
[----:B-1----:R-:W-:-:S03]  /*0070*/  VIADD R1, R1, 0xfffffe00 ;  /* 0xfffffe0001017836 */ /* 0x002fc60000000000 */
[----:B------:R-:W1:Y:S08]  /*0080*/  LDC R6, c[0x0][0x228] ;  /* 0x00008a00ff067b82 */ /* 0x000e700000000800 */
[----:B------:R-:W4:Y:S08]  /*0090*/  LDC R13, c[0x0][0x230] ;  /* 0x00008c00ff0d7b82 */ /* 0x000f300000000800 */
[----:B------:R-:W-:Y:S01]  /*00a0*/  S2UR UR54, SR_CTAID.Y ;  /* 0x00000000003679c3 */ /* 0x000fe20000002600 */
[----:B---3--:R-:W-:-:S03]  /*00b0*/  ULEA UR59, UR4, UR59, 0x18 ;  /* 0x0000003b043b7291 */ /* 0x008fc6000f8ec03f */
[----:B------:R-:W-:Y:S01]  /*00c0*/  ULDC UR4, c[0x0][0x10] ;  /* 0x0000040000047ab9 */ /* 0x000fe20000000800 */
[----:B--2---:R-:W-:-:S03]  /*00d0*/  LOP3.LUT R3, R20, 0x7f, RZ, 0xc0, !PT ;  /* 0x0000007f14037812 */ /* 0x004fc600078ec0ff */
[----:B------:R-:W2:Y:S01]  /*00e0*/  S2UR UR5, SR_CTAID.Z ;  /* 0x00000000000579c3 */ /* 0x000ea20000002700 */
[----:B-1----:R-:W-:Y:S01]  /*00f0*/  VIADD R6, R6, 0xffffffff ;  /* 0xffffffff06067836 */ /* 0x002fe20000000000 */
[C---:B------:R-:W-:Y:S02]  /*0100*/  ISETP.GE.U32.AND P0, PT, R3.reuse, 0x20, PT ;  /* 0x000000200300780c */ /* 0x040fe40003f06070 */
[C---:B------:R-:W-:Y:S02]  /*0110*/  ISETP.NE.U32.AND P2, PT, R3.reuse, RZ, PT ;  /* 0x000000ff0300720c */ /* 0x040fe40003f45070 */
[----:B------:R-:W-:Y:S02]  /*0120*/  LEA R12, R3, UR59, 0x2 ;  /* 0x0000003b030c7c11 */ /* 0x000fe4000f8e10ff */
[----:B------:R-:W1:Y:S01]  /*0130*/  S2UR UR55, SR_CTAID.X ;  /* 0x00000000003779c3 */ /* 0x000e620000002500 */
[----:B----4-:R-:W-:-:S06]  /*0140*/  VIADD R8, R13, 0xffffffff ;  /* 0xffffffff0d087836 */ /* 0x010fcc0000000000 */
[----:B------:R3:W-:Y:S01]  /*0150*/  @!P0 STS [R12], RZ ;  /* 0x000000ff0c008388 */ /* 0x0007e20000000800 */
[----:B------:R-:W-:-:S03]  /*0160*/  NOP ;  /* 0x0000000000007918 */ /* 0x000fc60000000000 */
[----:B------:R3:W-:Y:S01]  /*0170*/  @!P2 STS [UR59+0x24], R6 ;  /* 0x00002406ff00a988 */ /* 0x0007e2000800083b */
[----:B--2---:R-:W-:-:S03]  /*0180*/  UIMAD UR4, UR5, UR4, UR54 ;  /* 0x00000004050472a4 */ /* 0x004fc6000f8e0236 */
[----:B------:R3:W-:Y:S01]  /*0190*/  @!P2 STS [UR59+0x20], R8 ;  /* 0x00002008ff00a988 */ /* 0x0007e2000800083b */
[----:B-1----:R-:W-:-:S04]  /*01a0*/  UIMAD UR4, UR4, UR6, UR55 ;  /* 0x00000006040472a4 */ /* 0x002fc8000f8e0237 */
[----:B------:R-:W-:-:S04]  /*01b0*/  UIMAD UR8, UR4, 0x180, URZ ;  /* 0x00000180040878a4 */ /* 0x000fc8000f8e023f */
[----:B------:R-:W-:-:S04]  /*01c0*/  UIADD3 UR4, UP0, UR8, UR52, URZ ;  /* 0x0000003408047290 */ /* 0x000fc8000ff1e03f */
[----:B------:R-:W-:Y:S01]  /*01d0*/  ULEA.HI.X.SX32 UR5, UR8, UR53, 0x1, UP0 ;  /* 0x0000003508057291 */ /* 0x000fe200080f0e3f */
[----:B---3--:R-:W-:Y:S11]  /*01e0*/  @P2 BRA `(.L_x_1) ;  /* 0x0000000000182947 */ /* 0x008ff60003800000 */
[----:B------:R-:W1:Y:S01]  /*01f0*/  LDS R0, [UR59+0x8] ;  /* 0x0000083bff007984 */ /* 0x000e620008000800 */
[----:B------:R-:W2:Y:S01]  /*0200*/  LDC.64 R10, c[0x0][0x210] ;  /* 0x00008400ff0a7b82 */ /* 0x000ea20000000a00 */
[----:B------:R-:W-:Y:S02]  /*0210*/  IMAD.MOV.U32 R5, RZ, RZ, 0x70 ;  /* 0x00000070ff057424 */ /* 0x000fe400078e00ff */
[----:B--2---:R2:W-:Y:S03]  /*0220*/  STS.64 [UR59], R10 ;  /* 0x0000000aff007988 */ /* 0x0045e60008000a3b */
[----:B-1----:R-:W-:-:S05]  /*0230*/  LOP3.LUT R0, R0, 0x10, R5, 0xd8, !PT ;  /* 0x0000001000007812 */ /* 0x002fca00078ed805 */
[----:B------:R2:W-:Y:S02]  /*0240*/  STS [UR59+0x8], R0 ;  /* 0x00000800ff007988 */ /* 0x0005e4000800083b */
.L_x_1:
[----:B------:R-:W-:Y:S05]  /*0250*/  BSYNC B0 ;  /* 0x0000000000007941 */ /* 0x000fea0003800000 */
.L_x_0:
[----:B------:R-:W-:Y:S04]  /*0260*/  BSSY B0, `(.L_x_2) ;  /* 0x000000a000007945 */ /* 0x000fe80003800000 */
[----:B------:R-:W-:Y:S05]  /*0270*/  @P2 BRA `(.L_x_3) ;  /* 0x0000000000202947 */ /* 0x000fea0003800000 */
[----:B--2---:R-:W1:Y:S01]  /*0280*/  LDS R0, [UR59+0x34] ;  /* 0x0000343bff007984 */ /* 0x004e620008000800 */
[----:B------:R-:W-:Y:S02]  /*0290*/  IMAD.MOV.U32 R5, RZ, RZ, 0x3f000000 ;  /* 0x3f000000ff057424 */ /* 0x000fe400078e00ff */
[----:B------:R-:W-:Y:S01]  /*02a0*/  @!P2 IMAD.MOV.U32 R2, RZ, RZ, 0xff ;  /* 0x000000ffff02a424 */ /* 0x000fe200078e00ff */
[----:B------:R-:W2:Y:S02]  /*02b0*/  @!P2 LDS R7, [UR59+0x38] ;  /* 0x0000383bff07a984 */ /* 0x000ea40008000800 */
[----:B-1----:R-:W-:Y:S02]  /*02c0*/  LOP3.LUT R0, R0, 0xff000000, R5, 0xb8, !PT ;  /* 0xff00000000007812 */ /* 0x002fe400078eb805 */
[----:B--2---:R-:W-:-:S03]  /*02d0*/  @!P2 LOP3.LUT R2, R7, 0xff, R2, 0xb8, !PT ;  /* 0x000000ff0702a812 */ /* 0x004fc600078eb802 */
[----:B------:R1:W-:Y:S04]  /*02e0*/  STS [UR59+0x34], R0 ;  /* 0x00003400ff007988 */ /* 0x0003e8000800083b */
[----:B------:R1:W-:Y:S02]  /*02f0*/  @!P2 STS [UR59+0x38], R2 ;  /* 0x00003802ff00a988 */ /* 0x0003e4000800083b */
.L_x_3:
[----:B------:R-:W-:Y:S05]  /*0300*/  BSYNC B0 ;  /* 0x0000000000007941 */ /* 0x000fea0003800000 */
.L_x_2:
[----:B------:R-:W-:Y:S04]  /*0310*/  BSSY B0, `(.L_x_4) ;  /* 0x000000e000007945 */ /* 0x000fe80003800000 */
[----:B------:R-:W-:Y:S05]  /*0320*/  @P2 BRA `(.L_x_5) ;  /* 0x0000000000302947 */ /* 0x000fea0003800000 */
[----:B-1----:R-:W1:Y:S01]  /*0330*/  LDS R2, [UR59+0x34] ;  /* 0x0000343bff027984 */ /* 0x002e620008000800 */
[----:B------:R-:W3:Y:S03]  /*0340*/  LDC.64 R4, c[0x0][0x238] ;  /* 0x00008e00ff047b82 */ /* 0x000ee60000000a00 */
[----:B--2---:R-:W2:Y:S01]  /*0350*/  LDS R0, [UR59+0x1c] ;  /* 0x00001c3bff007984 */ /* 0x004ea20008000800 */
[C---:B---3--:R-:W-:Y:S01]  /*0360*/  SHF.L.U64.HI R5, R4.reuse, 0x1, R5 ;  /* 0x0000000104057819 */ /* 0x048fe20000010205 */
[----:B------:R-:W-:-:S03]  /*0370*/  IMAD.SHL.U32 R4, R4, 0x2, RZ ;  /* 0x0000000204047824 */ /* 0x000fc600078e00ff */
[--C-:B------:R-:W-:Y:S02]  /*0380*/  SHF.R.U32.HI R7, RZ, 0x4, R5.reuse ;  /* 0x00000004ff077819 */ /* 0x100fe40000011605 */
[----:B------:R-:W-:-:S05]  /*0390*/  SHF.R.U64 R4, R4, 0x4, R5 ;  /* 0x0000000404047819 */ /* 0x000fca0000001205 */
[----:B------:R3:W-:Y:S01]  /*03a0*/  STS [UR59+0xc], R4 ;  /* 0x00000c04ff007988 */ /* 0x0007e2000800083b */
[----:B-1----:R-:W-:Y:S02]  /*03b0*/  LOP3.LUT R2, R2, 0x7, RZ, 0xb8, !PT ;  /* 0x0000000702027812 */ /* 0x002fe400078eb8ff */
[----:B--2---:R-:W-:-:S03]  /*03c0*/  LOP3.LUT R0, R0, 0xf, R7, 0xb8, !PT ;  /* 0x0000000f00007812 */ /* 0x004fc600078eb807 */
[----:B------:R3:W-:Y:S04]  /*03d0*/  STS [UR59+0x34], R2 ;  /* 0x00003402ff007988 */ /* 0x0007e8000800083b */
[----:B------:R3:W-:Y:S02]  /*03e0*/  STS [UR59+0x1c], R0 ;  /* 0x00001c00ff007988 */ /* 0x0007e4000800083b */
.L_x_5:
[----:B------:R-:W-:Y:S05]  /*03f0*/  BSYNC B0 ;  /* 0x0000000000007941 */ /* 0x000fea0003800000 */
.L_x_4:
[----:B------:R-:W-:Y:S04]  /*0400*/  BSSY B1, `(.L_x_6) ;  /* 0x000001b000017945 */ /* 0x000fe80003800000 */
[----:B------:R-:W-:Y:S01]  /*0410*/  BSSY B0, `(.L_x_7) ;  /* 0x0000016000007945 */ /* 0x000fe20003800000 */
[----:B-123--:R-:W-:-:S03]  /*0420*/  IMAD.MOV.U32 R0, RZ, RZ, RZ ;  /* 0x000000ffff007224 */ /* 0x00efc600078e00ff */
[----:B------:R-:W-:Y:S05]  /*0430*/  @P2 BRA `(.L_x_8) ;  /* 0x0000000000202947 */ /* 0x000fea0003800000 */
[----:B------:R-:W1:Y:S02]  /*0440*/  LDS R2, [UR59+0x34] ;  /* 0x0000343bff027984 */ /* 0x000e640008000800 */
[----:B-1----:R-:W-:-:S05]  /*0450*/  LOP3.LUT R2, R2, 0x38, RZ, 0xb8, !PT ;  /* 0x0000003802027812 */ /* 0x002fca00078eb8ff */
[----:B------:R1:W-:Y:S01]  /*0460*/  STS [UR59+0x34], R2 ;  /* 0x00003402ff007988 */ /* 0x0003e2000800083b */
[----:B------:R-:W-:Y:S05]  /*0470*/  @P2 BRA `(.L_x_9) ;  /* 0x0000000000202947 */ /* 0x000fea0003800000 */
[----:B-1----:R-:W1:Y:S01]  /*0480*/  LDS R2, [UR59+0x8] ;  /* 0x0000083bff027984 */ /* 0x002e620008000800 */
[----:B------:R-:W-:-:S05]  /*0490*/  IMAD.MOV.U32 R5, RZ, RZ, 0x780 ;  /* 0x00000780ff057424 */ /* 0x000fca00078e00ff */
[----:B-1----:R-:W-:-:S05]  /*04a0*/  LOP3.LUT R2, R2, 0x300, R5, 0xd8, !PT ;  /* 0x0000030002027812 */ /* 0x002fca00078ed805 */
[----:B------:R1:W-:Y:S02]  /*04b0*/  STS [UR59+0x8], R2 ;  /* 0x00000802ff007988 */ /* 0x0003e4000800083b */
.L_x_8:
[----:B------:R-:W-:Y:S05]  /*04c0*/  @P2 BRA `(.L_x_10) ;  /* 0x0000000000282947 */ /* 0x000fea0003800000 */
[----:B-1----:R-:W1:Y:S02]  /*04d0*/  LDS R2, [UR59+0x8] ;  /* 0x0000083bff027984 */ /* 0x002e640008000800 */
[----:B-1----:R-:W-:-:S05]  /*04e0*/  LOP3.LUT R2, R2, 0x1800, RZ, 0xb8, !PT ;  /* 0x0000180002027812 */ /* 0x002fca00078eb8ff */
[----:B------:R2:W-:Y:S02]  /*04f0*/  STS [UR59+0x8], R2 ;  /* 0x00000802ff007988 */ /* 0x0005e4000800083b */
.L_x_9:
[----:B------:R-:W-:Y:S05]  /*0500*/  @P2 BREAK B0 ;  /* 0x0000000000002942 */ /* 0x000fea0003800000 */
[----:B------:R-:W-:Y:S05]  /*0510*/  @P2 BRA `(.L_x_11) ;  /* 0x0000000000242947 */ /* 0x000fea0003800000 */
[----:B------:R-:W3:Y:S01]  /*0520*/  LDS R5, [UR59+0x8] ;  /* 0x0000083bff057984 */ /* 0x000ee20008000800 */
[----:B-12---:R-:W-:-:S05]  /*0530*/  IMAD.MOV.U32 R2, RZ, RZ, 0x6000 ;  /* 0x00006000ff027424 */ /* 0x006fca00078e00ff */
[----:B---3--:R-:W-:-:S04]  /*0540*/  LOP3.LUT R2, R5, 0x6000, R2, 0xd8, !PT ;  /* 0x0000600005027812 */ /* 0x008fc800078ed802 */
[----:B------:R-:W-:-:S05]  /*0550*/  LOP3.LUT R2, R2, 0x400000, RZ, 0xb8, !PT ;  /* 0x0040000002027812 */ /* 0x000fca00078eb8ff */
[----:B------:R2:W-:Y:S02]  /*0560*/  STS [UR59+0x8], R2 ;  /* 0x00000802ff007988 */ /* 0x0005e4000800083b */
.L_x_10:
[----:B------:R-:W-:Y:S05]  /*0570*/  BSYNC B0 ;  /* 0x0000000000007941 */ /* 0x000fea0003800000 */
.L_x_7:
[----:B-12---:R-:W1:Y:S02]  /*0580*/  @!P2 LDS R2, [UR59+0x8] ;  /* 0x0000083bff02a984 */ /* 0x006e640008000800 */
[----:B-1----:R-:W-:-:S05]  /*0590*/  @!P2 LOP3.LUT R2, R2, 0x8000, RZ, 0xb8, !PT ;  /* 0x000080000202a812 */ /* 0x002fca00078eb8ff */
[----:B------:R3:W-:Y:S02]  /*05a0*/  @!P2 STS [UR59+0x8], R2 ;  /* 0x00000802ff00a988 */ /* 0x0007e4000800083b */
.L_x_11:
[----:B------:R-:W-:Y:S05]  /*05b0*/  BSYNC B1 ;  /* 0x0000000000017941 */ /* 0x000fea0003800000 */
.L_x_6:
[----:B------:R-:W-:Y:S05]  /*05c0*/  WARPSYNC.ALL ;  /* 0x0000000000007948 */ /* 0x000fea0003800000 */
[----:B------:R-:W4:Y:S02]  /*05d0*/  LDC R7, c[0x0][0x22c] ;  /* 0x00008b00ff077b82 */ /* 0x000f240000000800 */
[----:B----4-:R-:W-:Y:S01]  /*05e0*/  VIADD R7, R7, 0xffffffff ;  /* 0xffffffff07077836 */ /* 0x010fe20000000000 */
[----:B------:R-:W-:Y:S06]  /*05f0*/  @P0 BRA `(.L_x_12) ;  /* 0x0000000000280947 */ /* 0x000fec0003800000 */
[----:B-123--:R-:W1:Y:S01]  /*0600*/  S2R R2, SR_LANEID ;  /* 0x0000000000027919 */ /* 0x00ee620000000000 */
[----:B------:R-:W-:Y:S05]  /*0610*/  WARPSYNC.ALL ;  /* 0x0000000000007948 */ /* 0x000fea0003800000 */
[----:B-1----:R-:W-:-:S05]  /*0620*/  IMAD.SHL.U32 R2, R2, 0x4, RZ ;  /* 0x0000000402027824 */ /* 0x002fca00078e00ff */
[----:B------:R-:W1:Y:S01]  /*0630*/  LDS R9, [R2+UR59] ;  /* 0x0000003b02097984 */ /* 0x000e620008000800 */
[----:B------:R-:W-:-:S05]  /*0640*/  IADD3 R4, P1, R2, UR4, RZ ;  /* 0x0000000402047c10 */ /* 0x000fca000ff3e0ff */
[----:B------:R-:W-:-:S05]  /*0650*/  IMAD.X R5, RZ, RZ, UR5, P1 ;  /* 0x00000005ff057e24 */ /* 0x000fca00088e06ff */
[----:B-1----:R4:W5:Y:S01]  /*0660*/  ATOMG.E.EXCH.STRONG.GPU PT, RZ, [R4], R9 ;  /* 0x0000000904ff73a8 */ /* 0x00296200041ee100 */
[----:B------:R-:W-:-:S04]  /*0670*/  DEPBAR {5,4,3,2,1,0} ;  /* 0x0000003f0000791a */ /* 0x000fc80000000000 */
[----:B------:R4:W-:Y:S01]  /*0680*/  UTMACCTL.IV [UR4] ;  /* 0x00000000040079b9 */ /* 0x0009e20008000000 */
[----:B------:R-:W-:Y:S01]  /*0690*/  NOP ;  /* 0x0000000000007918 */ /* 0x000fe20000000000 */
.L_x_12:
[----:B------:R-:W-:Y:S05]  /*06a0*/  @P0 BRA `(.L_x_13) ;  /* 0x00000000000c0947 */ /* 0x000fea0003800000 */
[----:B------:R0:W-:Y:S01]  /*06b0*/  UTMACMDFLUSH ;  /* 0x00000000000079b7 */ /* 0x0001e20000000000 */
[----:B------:R-:W-:Y:S05]  /*06c0*/  @P0 BRA `(.L_x_13) ;  /* 0x0000000000040947 */ /* 0x000fea0003800000 */
[----:B------:R-:W-:-:S04]  /*06d0*/  DEPBAR.LE SB0, 0x0 ;  /* 0x000080000000791a */ /* 0x000fc80000000000 */
.L_x_13:
[----:B------:R-:W-:Y:S05]  /*06e0*/  WARPSYNC.ALL ;  /* 0x0000000000007948 */ /* 0x000fea0003800000 */
[----:B-----5:R-:W-:Y:S06]  /*06f0*/  BAR.SYNC.DEFER_BLOCKING 0x0 ;  /* 0x0000000000007b1d */ /* 0x020fec0000010000 */
[----:B------:R-:W-:Y:S02]  /*0700*/  BSSY B1, `(.L_x_14) ;  /* 0x000000b000017945 */ /* 0x000fe40003800000 */
[----:B------:R-:W-:Y:S06]  /*0710*/  BAR.SYNC.DEFER_BLOCKING 0x0 ;  /* 0x0000000000007b1d */ /* 0x000fec0000010000 */
[----:B------:R1:W-:Y:S01]  /*0720*/  @!P0 STS [R12], RZ ;  /* 0x000000ff0c008388 */ /* 0x0003e20000000800 */
[----:B------:R-:W-:Y:S01]  /*0730*/  NOP ;  /* 0x0000000000007918 */ /* 0x000fe20000000000 */
[----:B------:R-:W-:Y:S05]  /*0740*/  @P2 BRA `(.L_x_15) ;  /* 0x0000000000182947 */ /* 0x000fea0003800000 */
[----:B-123--:R-:W1:Y:S01]  /*0750*/  LDS R2, [UR59+0x8] ;  /* 0x0000083bff027984 */ /* 0x00ee620008000800 */
[----:B------:R-:W2:Y:S01]  /*0760*/  LDC.64 R10, c[0x0][0x218] ;  /* 0x00008600ff0a7b82 */ /* 0x000ea20000000a00 */
[----:B----4-:R-:W-:Y:S02]  /*0770*/  IMAD.MOV.U32 R5, RZ, RZ, 0x70 ;  /* 0x00000070ff057424 */ /* 0x010fe400078e00ff */
[----:B--2---:R2:W-:Y:S03]  /*0780*/  STS.64 [UR59], R10 ;  /* 0x0000000aff007988 */ /* 0x0045e60008000a3b */
[----:B-1----:R-:W-:-:S05]  /*0790*/  LOP3.LUT R2, R2, 0x10, R5, 0xd8, !PT ;  /* 0x0000001002027812 */ /* 0x002fca00078ed805 */
[----:B------:R2:W-:Y:S02]  /*07a0*/  STS [UR59+0x8], R2 ;  /* 0x00000802ff007988 */ /* 0x0005e4000800083b */
.L_x_15:
[----:B----4-:R-:W-:Y:S05]  /*07b0*/  BSYNC B1 ;  /* 0x0000000000017941 */ /* 0x010fea0003800000 */
.L_x_14:
[----:B------:R-:W-:Y:S04]  /*07c0*/  BSSY B1, `(.L_x_16) ;  /* 0x000000a000017945 */ /* 0x000fe80003800000 */
[----:B------:R-:W-:Y:S05]  /*07d0*/  @P2 BRA `(.L_x_17) ;  /* 0x0000000000202947 */ /* 0x000fea0003800000 */
[----:B-123--:R-:W1:Y:S01]  /*07e0*/  LDS R2, [UR59+0x34] ;  /* 0x0000343bff027984 */ /* 0x00ee620008000800 */
[----:B------:R-:W-:Y:S02]  /*07f0*/  IMAD.MOV.U32 R9, RZ, RZ, 0x3f000000 ;  /* 0x3f000000ff097424 */ /* 0x000fe400078e00ff */
[----:B------:R-:W-:Y:S01]  /*0800*/  @!P2 IMAD.MOV.U32 R4, RZ, RZ, 0x7f ;  /* 0x0000007fff04a424 */ /* 0x000fe200078e00ff */
[----:B------:R-:W2:Y:S02]  /*0810*/  @!P2 LDS R5, [UR59+0x38] ;  /* 0x0000383bff05a984 */ /* 0x000ea40008000800 */
[----:B-1----:R-:W-:Y:S02]  /*0820*/  LOP3.LUT R2, R2, 0xff000000, R9, 0xb8, !PT ;  /* 0xff00000002027812 */ /* 0x002fe400078eb809 */
[----:B--2---:R-:W-:-:S03]  /*0830*/  @!P2 LOP3.LUT R4, R5, 0xff, R4, 0xb8, !PT ;  /* 0x000000ff0504a812 */ /* 0x004fc600078eb804 */
[----:B------:R4:W-:Y:S04]  /*0840*/  STS [UR59+0x34], R2 ;  /* 0x00003402ff007988 */ /* 0x0009e8000800083b */
[----:B------:R4:W-:Y:S02]  /*0850*/  @!P2 STS [UR59+0x38], R4 ;  /* 0x00003804ff00a988 */ /* 0x0009e4000800083b */
.L_x_17:
[----:B------:R-:W-:Y:S05]  /*0860*/  BSYNC B1 ;  /* 0x0000000000017941 */ /* 0x000fea0003800000 */
.L_x_16:
[----:B------:R-:W-:Y:S04]  /*0870*/  BSSY B1, `(.L_x_18) ;  /* 0x0000004000017945 */ /* 0x000fe80003800000 */
[----:B------:R-:W-:Y:S05]  /*0880*/  @P2 BRA `(.L_x_19) ;  /* 0x0000000000082947 */ /* 0x000fea0003800000 */
[----:B------:R1:W-:Y:S04]  /*0890*/  STS [UR59+0x24], R8 ;  /* 0x00002408ff007988 */ /* 0x0003e8000800083b */
[----:B------:R1:W-:Y:S02]  /*08a0*/  STS [UR59+0x20], R7 ;  /* 0x00002007ff007988 */ /* 0x0003e4000800083b */
.L_x_19:
[----:B------:R-:W-:Y:S05]  /*08b0*/  BSYNC B1 ;  /* 0x0000000000017941 */ /* 0x000fea0003800000 */
.L_x_18:
[----:B------:R-:W-:Y:S04]  /*08c0*/  BSSY B1, `(.L_x_20) ;  /* 0x000000e000017945 */ /* 0x000fe80003800000 */
[----:B------:R-:W-:Y:S05]  /*08d0*/  @P2 BRA `(.L_x_21) ;  /* 0x0000000000302947 */ /* 0x000fea0003800000 */
[----:B----4-:R-:W4:Y:S01]  /*08e0*/  LDS R4, [UR59+0x34] ;  /* 0x0000343bff047984 */ /* 0x010f220008000800 */
[----:B--2---:R-:W2:Y:S03]  /*08f0*/  LDC.64 R10, c[0x0][0x240] ;  /* 0x00009000ff0a7b82 */ /* 0x004ea60000000a00 */
[----:B-1-3--:R-:W1:Y:S01]  /*0900*/  LDS R2, [UR59+0x1c] ;  /* 0x00001c3bff027984 */ /* 0x00ae620008000800 */
[C---:B--2---:R-:W-:Y:S01]  /*0910*/  SHF.L.U64.HI R8, R10.reuse, 0x1, R11 ;  /* 0x000000010a087819 */ /* 0x044fe2000001020b */
[----:B------:R-:W-:-:S03]  /*0920*/  IMAD.SHL.U32 R5, R10, 0x2, RZ ;  /* 0x000000020a057824 */ /* 0x000fc600078e00ff */
[--C-:B------:R-:W-:Y:S02]  /*0930*/  SHF.R.U32.HI R9, RZ, 0x4, R8.reuse ;  /* 0x00000004ff097819 */ /* 0x100fe40000011608 */
[----:B------:R-:W-:-:S05]  /*0940*/  SHF.R.U64 R5, R5, 0x4, R8 ;  /* 0x0000000405057819 */ /* 0x000fca0000001208 */
[----:B------:R2:W-:Y:S01]  /*0950*/  STS [UR59+0xc], R5 ;  /* 0x00000c05ff007988 */ /* 0x0005e2000800083b */
[----:B----4-:R-:W-:Y:S02]  /*0960*/  LOP3.LUT R4, R4, 0x7, RZ, 0xb8, !PT ;  /* 0x0000000704047812 */ /* 0x010fe400078eb8ff */
[----:B-1----:R-:W-:-:S03]  /*0970*/  LOP3.LUT R2, R2, 0xf, R9, 0xb8, !PT ;  /* 0x0000000f02027812 */ /* 0x002fc600078eb809 */
[----:B------:R2:W-:Y:S04]  /*0980*/  STS [UR59+0x34], R4 ;  /* 0x00003404ff007988 */ /* 0x0005e8000800083b */
[----:B------:R2:W-:Y:S02]  /*0990*/  STS [UR59+0x1c], R2 ;  /* 0x00001c02ff007988 */ /* 0x0005e4000800083b */
.L_x_21:
[----:B------:R-:W-:Y:S05]  /*09a0*/  BSYNC B1 ;  /* 0x0000000000017941 */ /* 0x000fea0003800000 */
.L_x_20:
[----:B------:R-:W-:Y:S04]  /*09b0*/  BSSY B2, `(.L_x_22) ;  /* 0x000001a000027945 */ /* 0x000fe80003800000 */
[----:B------:R-:W-:Y:S04]  /*09c0*/  BSSY B1, `(.L_x_23) ;  /* 0x0000015000017945 */ /* 0x000fe80003800000 */
[----:B------:R-:W-:Y:S05]  /*09d0*/  @P2 BRA `(.L_x_24) ;  /* 0x0000000000202947 */ /* 0x000fea0003800000 */
[----:B-1234-:R-:W1:Y:S02]  /*09e0*/  LDS R2, [UR59+0x34] ;  /* 0x0000343bff027984 */ /* 0x01ee640008000800 */
[----:B-1----:R-:W-:-:S05]  /*09f0*/  LOP3.LUT R2, R2, 0x38, RZ, 0xb8, !PT ;  /* 0x0000003802027812 */ /* 0x002fca00078eb8ff */
[----:B------:R1:W-:Y:S01]  /*0a00*/  STS [UR59+0x34], R2 ;  /* 0x00003402ff007988 */ /* 0x0003e2000800083b */
[----:B------:R-:W-:Y:S05]  /*0a10*/  @P2 BRA `(.L_x_25) ;  /* 0x0000000000202947 */ /* 0x000fea0003800000 */
[----:B-1----:R-:W1:Y:S01]  /*0a20*/  LDS R2, [UR59+0x8] ;  /* 0x0000083bff027984 */ /* 0x002e620008000800 */
[----:B------:R-:W-:-:S05]  /*0a30*/  IMAD.MOV.U32 R5, RZ, RZ, 0x780 ;  /* 0x00000780ff057424 */ /* 0x000fca00078e00ff */
[----:B-1----:R-:W-:-:S05]  /*0a40*/  LOP3.LUT R2, R2, 0x300, R5, 0xd8, !PT ;  /* 0x0000030002027812 */ /* 0x002fca00078ed805 */
[----:B------:R1:W-:Y:S02]  /*0a50*/  STS [UR59+0x8], R2 ;  /* 0x00000802ff007988 */ /* 0x0003e4000800083b */
.L_x_24:
[----:B------:R-:W-:Y:S05]  /*0a60*/  @P2 BRA `(.L_x_26) ;  /* 0x0000000000282947 */ /* 0x000fea0003800000 */
[----:B-1234-:R-:W1:Y:S02]  /*0a70*/  LDS R2, [UR59+0x8] ;  /* 0x0000083bff027984 */ /* 0x01ee640008000800 */
[----:B-1----:R-:W-:-:S05]  /*0a80*/  LOP3.LUT R2, R2, 0x1800, RZ, 0xb8, !PT ;  /* 0x0000180002027812 */ /* 0x002fca00078eb8ff */
[----:B------:R2:W-:Y:S02]  /*0a90*/  STS [UR59+0x8], R2 ;  /* 0x00000802ff007988 */ /* 0x0005e4000800083b */
.L_x_25:
[----:B------:R-:W-:Y:S05]  /*0aa0*/  @P2 BREAK B1 ;  /* 0x0000000000012942 */ /* 0x000fea0003800000 */
[----:B------:R-:W-:Y:S05]  /*0ab0*/  @P2 BRA `(.L_x_27) ;  /* 0x0000000000242947 */ /* 0x000fea0003800000 */
[----:B-12---:R-:W1:Y:S01]  /*0ac0*/  LDS R2, [UR59+0x8] ;  /* 0x0000083bff027984 */ /* 0x006e620008000800 */
[----:B------:R-:W-:-:S05]  /*0ad0*/  IMAD.MOV.U32 R5, RZ, RZ, 0x6000 ;  /* 0x00006000ff057424 */ /* 0x000fca00078e00ff */
[----:B-1----:R-:W-:-:S04]  /*0ae0*/  LOP3.LUT R2, R2, 0x6000, R5, 0xd8, !PT ;  /* 0x0000600002027812 */ /* 0x002fc800078ed805 */
[----:B------:R-:W-:-:S05]  /*0af0*/  LOP3.LUT R2, R2, 0x400000, RZ, 0xb8, !PT ;  /* 0x0040000002027812 */ /* 0x000fca00078eb8ff */
[----:B------:R1:W-:Y:S02]  /*0b00*/  STS [UR59+0x8], R2 ;  /* 0x00000802ff007988 */ /* 0x0003e4000800083b */
.L_x_26:
[----:B------:R-:W-:Y:S05]  /*0b10*/  BSYNC B1 ;  /* 0x0000000000017941 */ /* 0x000fea0003800000 */
.L_x_23:
[----:B-1234-:R-:W1:Y:S02]  /*0b20*/  @!P2 LDS R2, [UR59+0x8] ;  /* 0x0000083bff02a984 */ /* 0x01ee640008000800 */
[----:B-1----:R-:W-:-:S05]  /*0b30*/  @!P2 LOP3.LUT R2, R2, 0x8000, RZ, 0xb8, !PT ;  /* 0x000080000202a812 */ /* 0x002fca00078eb8ff */
[----:B------:R3:W-:Y:S02]  /*0b40*/  @!P2 STS [UR59+0x8], R2 ;  /* 0x00000802ff00a988 */ /* 0x0007e4000800083b */
.L_x_27:
[----:B------:R-:W-:Y:S05]  /*0b50*/  BSYNC B2 ;  /* 0x0000000000027941 */ /* 0x000fea0003800000 */
.L_x_22:
[----:B------:R-:W-:Y:S05]  /*0b60*/  WARPSYNC.ALL ;  /* 0x0000000000007948 */ /* 0x000fea0003800000 */
[----:B------:R-:W-:-:S04]  /*0b70*/  UIADD3 UR7, UR8, 0x80, URZ ;  /* 0x0000008008077890 */ /* 0x000fc8000fffe03f */
[----:B------:R-:W-:-:S04]  /*0b80*/  UIADD3 UR6, UP0, UR7, UR52, URZ ;  /* 0x0000003407067290 */ /* 0x000fc8000ff1e03f */
[----:B------:R-:W-:Y:S01]  /*0b90*/  ULEA.HI.X.SX32 UR7, UR7, UR53, 0x1, UP0 ;  /* 0x0000003507077291 */ /* 0x000fe200080f0e3f */
[----:B------:R-:W-:Y:S11]  /*0ba0*/  @P0 BRA `(.L_x_28) ;  /* 0x0000000000280947 */ /* 0x000ff60003800000 */
        /* <DEDUP_REMOVED lines=10> */
.L_x_28:
[----:B------:R-:W-:Y:S05]  /*0c50*/  @P0 BRA `(.L_x_29) ;  /* 0x00000000000c0947 */ /* 0x000fea0003800000 */
[----:B------:R0:W-:Y:S01]  /*0c60*/  UTMACMDFLUSH ;  /* 0x00000000000079b7 */ /* 0x0001e20000000000 */
[----:B------:R-:W-:Y:S05]  /*0c70*/  @P0 BRA `(.L_x_29) ;  /* 0x0000000000040947 */ /* 0x000fea0003800000 */
[----:B------:R-:W-:-:S04]  /*0c80*/  DEPBAR.LE SB0, 0x0 ;  /* 0x000080000000791a */ /* 0x000fc80000000000 */
.L_x_29:
        /* <DEDUP_REMOVED lines=8> */
[----:B----4-:R-:W2:Y:S01]  /*0d10*/  LDC.64 R8, c[0x0][0x220] ;  /* 0x00008800ff087b82 */ /* 0x010ea20000000a00 */
[----:B------:R-:W-:Y:S02]  /*0d20*/  IMAD.MOV.U32 R5, RZ, RZ, 0x70 ;  /* 0x00000070ff057424 */ /* 0x000fe400078e00ff */
[----:B--2---:R2:W-:Y:S03]  /*0d30*/  STS.64 [UR59], R8 ;  /* 0x00000008ff007988 */ /* 0x0045e60008000a3b */
[----:B-1----:R-:W-:-:S05]  /*0d40*/  LOP3.LUT R2, R2, 0x10, R5, 0xd8, !PT ;  /* 0x0000001002027812 */ /* 0x002fca00078ed805 */
[----:B------:R2:W-:Y:S02]  /*0d50*/  STS [UR59+0x8], R2 ;  /* 0x00000802ff007988 */ /* 0x0005e4000800083b */
.L_x_31:
[----:B----4-:R-:W-:Y:S05]  /*0d60*/  BSYNC B2 ;  /* 0x0000000000027941 */ /* 0x010fea0003800000 */
.L_x_30:
[----:B------:R-:W-:Y:S04]  /*0d70*/  BSSY B3, `(.L_x_32) ;  /* 0x0000011000037945 */ /* 0x000fe80003800000 */
[----:B------:R-:W-:Y:S04]  /*0d80*/  BSSY B2, `(.L_x_33) ;  /* 0x000000e000027945 */ /* 0x000fe80003800000 */
[----:B------:R-:W-:Y:S05]  /*0d90*/  @P2 BRA `(.L_x_34) ;  /* 0x0000000000242947 */ /* 0x000fea0003800000 */
[----:B-123--:R-:W1:Y:S01]  /*0da0*/  LDS R2, [UR59+0x34] ;  /* 0x0000343bff027984 */ /* 0x00ee620008000800 */
[----:B------:R-:W-:-:S05]  /*0db0*/  IMAD.MOV.U32 R5, RZ, RZ, 0x3f000000 ;  /* 0x3f000000ff057424 */ /* 0x000fca00078e00ff */
[----:B-1----:R-:W-:-:S05]  /*0dc0*/  LOP3.LUT R2, R2, 0xff000000, R5, 0xb8, !PT ;  /* 0xff00000002027812 */ /* 0x002fca00078eb805 */
[----:B------:R1:W-:Y:S01]  /*0dd0*/  STS [UR59+0x34], R2 ;  /* 0x00003402ff007988 */ /* 0x0003e2000800083b */
[----:B------:R-:W-:Y:S05]  /*0de0*/  @P2 BRA `(.L_x_35) ;  /* 0x00000000001c2947 */ /* 0x000fea0003800000 */
[----:B-1----:R-:W1:Y:S01]  /*0df0*/  LDS R2, [UR59+0x38] ;  /* 0x0000383bff027984 */ /* 0x002e620008000800 */
[----:B------:R-:W-:-:S05]  /*0e00*/  IMAD.MOV.U32 R5, RZ, RZ, 0xff ;  /* 0x000000ffff057424 */ /* 0x000fca00078e00ff */
[----:B-1----:R-:W-:-:S05]  /*0e10*/  LOP3.LUT R2, R2, 0xff, R5, 0xb8, !PT ;  /* 0x000000ff02027812 */ /* 0x002fca00078eb805 */
[----:B------:R4:W-:Y:S02]  /*0e20*/  STS [UR59+0x38], R2 ;  /* 0x00003802ff007988 */ /* 0x0009e4000800083b */
.L_x_34:
[----:B------:R-:W-:Y:S05]  /*0e30*/  @P2 BREAK B2 ;  /* 0x0000000000022942 */ /* 0x000fea0003800000 */
[----:B------:R-:W-:Y:S05]  /*0e40*/  @P2 BRA `(.L_x_36) ;  /* 0x00000000000c2947 */ /* 0x000fea0003800000 */
[----:B------:R1:W-:Y:S02]  /*0e50*/  STS [UR59+0x20], R7 ;  /* 0x00002007ff007988 */ /* 0x0003e4000800083b */
.L_x_35:
[----:B------:R-:W-:Y:S05]  /*0e60*/  BSYNC B2 ;  /* 0x0000000000027941 */ /* 0x000fea0003800000 */
.L_x_33:
[----:B------:R1:W-:Y:S02]  /*0e70*/  @!P2 STS [UR59+0x24], R6 ;  /* 0x00002406ff00a988 */ /* 0x0003e4000800083b */
.L_x_36:
[----:B------:R-:W-:Y:S05]  /*0e80*/  BSYNC B3 ;  /* 0x0000000000037941 */ /* 0x000fea0003800000 */
.L_x_32:
[----:B------:R-:W-:Y:S05]  /*0e90*/  WARPSYNC.ALL ;  /* 0x0000000000007948 */ /* 0x000fea0003800000 */
[----:B------:R-:W-:Y:S04]  /*0ea0*/  BSSY B3, `(.L_x_37) ;  /* 0x000000e000037945 */ /* 0x000fe80003800000 */
[----:B------:R-:W-:Y:S05]  /*0eb0*/  @P2 BRA `(.L_x_38) ;  /* 0x0000000000302947 */ /* 0x000fea0003800000 */
[----:B------:R-:W5:Y:S01]  /*0ec0*/  LDS R4, [UR59+0x34] ;  /* 0x0000343bff047984 */ /* 0x000f620008000800 */
[----:B--2---:R-:W2:Y:S03]  /*0ed0*/  LDC.64 R8, c[0x0][0x248] ;  /* 0x00009200ff087b82 */ /* 0x004ea60000000a00 */
[----:B-1-34-:R-:W1:Y:S01]  /*0ee0*/  LDS R2, [UR59+0x1c] ;  /* 0x00001c3bff027984 */ /* 0x01ae620008000800 */
[C---:B--2---:R-:W-:Y:S01]  /*0ef0*/  SHF.L.U64.HI R6, R8.reuse, 0x1, R9 ;  /* 0x0000000108067819 */ /* 0x044fe20000010209 */
[----:B------:R-:W-:-:S03]  /*0f00*/  IMAD.SHL.U32 R5, R8, 0x2, RZ ;  /* 0x0000000208057824 */ /* 0x000fc600078e00ff */
[--C-:B------:R-:W-:Y:S02]  /*0f10*/  SHF.R.U32.HI R7, RZ, 0x4, R6.reuse ;  /* 0x00000004ff077819 */ /* 0x100fe40000011606 */
[----:B------:R-:W-:-:S05]  /*0f20*/  SHF.R.U64 R5, R5, 0x4, R6 ;  /* 0x0000000405057819 */ /* 0x000fca0000001206 */
[----:B------:R2:W-:Y:S01]  /*0f30*/  STS [UR59+0xc], R5 ;  /* 0x00000c05ff007988 */ /* 0x0005e2000800083b */
[----:B-----5:R-:W-:Y:S02]  /*0f40*/  LOP3.LUT R4, R4, 0x7, RZ, 0xb8, !PT ;  /* 0x0000000704047812 */ /* 0x020fe400078eb8ff */
[----:B-1----:R-:W-:-:S03]  /*0f50*/  LOP3.LUT R2, R2, 0xf, R7, 0xb8, !PT ;  /* 0x0000000f02027812 */ /* 0x002fc600078eb807 */
[----:B------:R2:W-:Y:S04]  /*0f60*/  STS [UR59+0x34], R4 ;  /* 0x00003404ff007988 */ /* 0x0005e8000800083b */
[----:B------:R2:W-:Y:S02]  /*0f70*/  STS [UR59+0x1c], R2 ;  /* 0x00001c02ff007988 */ /* 0x0005e4000800083b */
.L_x_38:
[----:B------:R-:W-:Y:S05]  /*0f80*/  BSYNC B3 ;  /* 0x0000000000037941 */ /* 0x000fea0003800000 */
.L_x_37:
        /* <DEDUP_REMOVED lines=11> */
.L_x_41:
[----:B------:R-:W-:Y:S05]  /*1040*/  @P2 BRA `(.L_x_43) ;  /* 0x0000000000282947 */ /* 0x000fea0003800000 */
[----:B-1234-:R-:W1:Y:S02]  /*1050*/  LDS R2, [UR59+0x8] ;  /* 0x0000083bff027984 */ /* 0x01ee640008000800 */
[----:B-1----:R-:W-:-:S05]  /*1060*/  LOP3.LUT R2, R2, 0x1800, RZ, 0xb8, !PT ;  /* 0x0000180002027812 */ /* 0x002fca00078eb8ff */
[----:B------:R2:W-:Y:S02]  /*1070*/  STS [UR59+0x8], R2 ;  /* 0x00000802ff007988 */ /* 0x0005e4000800083b */
.L_x_42:
[----:B------:R-:W-:Y:S05]  /*1080*/  @P2 BREAK B4 ;  /* 0x0000000000042942 */ /* 0x000fea0003800000 */
[----:B------:R-:W-:Y:S05]  /*1090*/  @P2 BRA `(.L_x_44) ;  /* 0x0000000000242947 */ /* 0x000fea0003800000 */
[----:B-12---:R-:W1:Y:S01]  /*10a0*/  LDS R2, [UR59+0x8] ;  /* 0x0000083bff027984 */ /* 0x006e620008000800 */
[----:B------:R-:W-:-:S05]  /*10b0*/  IMAD.MOV.U32 R5, RZ, RZ, 0x6000 ;  /* 0x00006000ff057424 */ /* 0x000fca00078e00ff */
[----:B-1----:R-:W-:-:S04]  /*10c0*/  LOP3.LUT R2, R2, 0x6000, R5, 0xd8, !PT ;  /* 0x0000600002027812 */ /* 0x002fc800078ed805 */
[----:B------:R-:W-:-:S05]  /*10d0*/  LOP3.LUT R2, R2, 0x400000, RZ, 0xb8, !PT ;  /* 0x0040000002027812 */ /* 0x000fca00078eb8ff */
[----:B------:R1:W-:Y:S02]  /*10e0*/  STS [UR59+0x8], R2 ;  /* 0x00000802ff007988 */ /* 0x0003e4000800083b */
.L_x_43:
[----:B------:R-:W-:Y:S05]  /*10f0*/  BSYNC B4 ;  /* 0x0000000000047941 */ /* 0x000fea0003800000 */
.L_x_40:
[----:B-1234-:R-:W1:Y:S02]  /*1100*/  @!P2 LDS R2, [UR59+0x8] ;  /* 0x0000083bff02a984 */ /* 0x01ee640008000800 */
[----:B-1----:R-:W-:-:S05]  /*1110*/  @!P2 LOP3.LUT R2, R2, 0x8000, RZ, 0xb8, !PT ;  /* 0x000080000202a812 */ /* 0x002fca00078eb8ff */
[----:B------:R3:W-:Y:S02]  /*1120*/  @!P2 STS [UR59+0x8], R2 ;  /* 0x00000802ff00a988 */ /* 0x0007e4000800083b */
.L_x_44:
[----:B------:R-:W-:Y:S05]  /*1130*/  BSYNC B3 ;  /* 0x0000000000037941 */ /* 0x000fea0003800000 */
.L_x_39:
[----:B------:R-:W-:Y:S05]  /*1140*/  WARPSYNC.ALL ;  /* 0x0000000000007948 */ /* 0x000fea0003800000 */
[----:B------:R4:W-:Y:S01]  /*1150*/  STL [R1], RZ ;  /* 0x000000ff01007387 */ /* 0x0009e20000100800 */
[----:B------:R-:W-:Y:S01]  /*1160*/  UIADD3 UR8, UR8, 0x100, URZ ;  /* 0x0000010008087890 */ /* 0x000fe2000fffe03f */
[----:B------:R-:W-:Y:S02]  /*1170*/  ISETP.GE.AND P1, PT, R13, 0x1, PT ;  /* 0x000000010d00780c */ /* 0x000fe40003f26270 */
[----:B------:R-:W-:Y:S01]  /*1180*/  SHF.R.U32.HI R6, RZ, 0x5, R20 ;  /* 0x00000005ff067819 */ /* 0x000fe20000011614 */
[----:B------:R-:W-:-:S04]  /*1190*/  UIADD3 UR52, UP0, UR8, UR52, URZ ;  /* 0x0000003408347290 */ /* 0x000fc8000ff1e03f */
[----:B------:R-:W-:Y:S01]  /*11a0*/  ULEA.HI.X.SX32 UR53, UR8, UR53, 0x1, UP0 ;  /* 0x0000003508357291 */ /* 0x000fe200080f0e3f */
[----:B----4-:R-:W-:Y:S11]  /*11b0*/  @P0 BRA `(.L_x_45) ;  /* 0x0000000000280947 */ /* 0x010ff60003800000 */
        /* <DEDUP_REMOVED lines=10> */
.L_x_45:
[----:B------:R-:W-:Y:S05]  /*1260*/  @P0 BRA `(.L_x_46) ;  /* 0x00000000000c0947 */ /* 0x000fea0003800000 */
[----:B------:R0:W-:Y:S01]  /*1270*/  UTMACMDFLUSH ;  /* 0x00000000000079b7 */ /* 0x0001e20000000000 */
[----:B------:R-:W-:Y:S05]  /*1280*/  @P0 BRA `(.L_x_46) ;  /* 0x0000000000040947 */ /* 0x000fea0003800000 */
[----:B------:R-:W-:-:S04]  /*1290*/  DEPBAR.LE SB0, 0x0 ;  /* 0x000080000000791a */ /* 0x000fc80000000000 */
.L_x_46:
[----:B------:R1:W-:Y:S01]  /*12a0*/  STL [R1+0x4], RZ ;  /* 0x000004ff01007387 */ /* 0x0003e20000100800 */
[----:B------:R-:W-:Y:S05]  /*12b0*/  WARPSYNC.ALL ;  /* 0x0000000000007948 */ /* 0x000fea0003800000 */
[----:B------:R1:W-:Y:S01]  /*12c0*/  STL [R1+0x8], RZ ;  /* 0x000008ff01007387 */ /* 0x0003e20000100800 */
[----:B-----5:R-:W-:Y:S01]  /*12d0*/  VOTEU.ALL UP0, P2 ;  /* 0x00000000003f7886 */ /* 0x020fe20001000000 */
[----:B------:R-:W-:Y:S01]  /*12e0*/  UMOV UR8, 0x1 ;  /* 0x0000000100087882 */ /* 0x000fe20000000000 */
[----:B------:R-:W-:Y:S01]  /*12f0*/  VOTEU.ALL UP1, P2 ;  /* 0x00000000003f7886 */ /* 0x000fe20001020000 */
[----:B------:R1:W-:Y:S01]  /*1300*/  STL [R1+0xc], RZ ;  /* 0x00000cff01007387 */ /* 0x0003e20000100800 */
[----:B------:R-:W-:Y:S01]  /*1310*/  VOTEU.ALL UP2, P2 ;  /* 0x00000000003f7886 */ /* 0x000fe20001040000 */
[----:B------:R-:W-:-:S04]  /*1320*/  @!UP0 UIADD3 UR12, -UR8, 0x100000, URZ ;  /* 0x00100000080c8890 */ /* 0x000fc8000fffe13f */
[----:B------:R-:W-:Y:S02]  /*1330*/  @!UP0 USHF.L.U32 UR13, UR12, 0xb, URZ ;  /* 0x0000000b0c0d8899 */ /* 0x000fe4000800063f */
[----:B------:R-:W-:Y:S01]  /*1340*/  @!UP0 USHF.L.U32 UR12, UR12, 0x1, URZ ;  /* 0x000000010c0c8899 */ /* 0x000fe2000800063f */
[----:B------:R-:W-:Y:S01]  /*1350*/  R2UR UR57, R6 ;  /* 0x00000000063972ca */ /* 0x000fe200000e0000 */
[----:B------:R1:W-:Y:S01]  /*1360*/  STL [R1+0x10], RZ ;  /* 0x000010ff01007387 */ /* 0x0003e20000100800 */
[----:B------:R-:W-:-:S04]  /*1370*/  @!UP0 UIADD3 UR14, -UR8, 0x100000, URZ ;  /* 0x00100000080e8890 */ /* 0x000fc8000fffe13f */
[----:B------:R-:W-:Y:S02]  /*1380*/  @!UP0 USHF.L.U32 UR15, UR14, 0xb, URZ ;  /* 0x0000000b0e0f8899 */ /* 0x000fe4000800063f */
[----:B------:R-:W-:Y:S01]  /*1390*/  @!UP0 USHF.L.U32 UR14, UR14, 0x1, URZ ;  /* 0x000000010e0e8899 */ /* 0x000fe2000800063f */
[----:B------:R-:W-:Y:S01]  /*13a0*/  CS2R R152, SRZ ;  /* 0x0000000000987805 */ /* 0x000fe2000001ff00 */
[----:B------:R-:W-:-:S04]  /*13b0*/  @!UP0 UIADD3 UR8, -UR8, 0x100000, URZ ;  /* 0x0010000008088890 */ /* 0x000fc8000fffe13f */
[----:B------:R-:W-:Y:S02]  /*13c0*/  @!UP0 USHF.L.U32 UR9, UR8, 0xb, URZ ;  /* 0x0000000b08098899 */ /* 0x000fe4000800063f */
[----:B------:R-:W-:Y:S01]  /*13d0*/  @!UP0 USHF.L.U32 UR8, UR8, 0x1, URZ ;  /* 0x0000000108088899 */ /* 0x000fe2000800063f */
[----:B------:R1:W-:Y:S01]  /*13e0*/  STL [R1+0x14], RZ ;  /* 0x000014ff01007387 */ /* 0x0003e20000100800 */
[----:B------:R-:W-:Y:S01]  /*13f0*/  VOTEU.ALL UP0, P2 ;  /* 0x00000000003f7886 */ /* 0x000fe20001000000 */
[----:B------:R-:W-:Y:S01]  /*1400*/  USHF.L.U32 UR58, UR54, 0x7, URZ ;  /* 0x00000007363a7899 */ /* 0x000fe2000800063f */
[----:B------:R-:W-:Y:S01]  /*1410*/  CS2R R154, SRZ ;  /* 0x00000000009a7805 */ /* 0x000fe2000001ff00 */
[----:B------:R1:W-:Y:S01]  /*1420*/  STL [R1+0x18], RZ ;  /* 0x000018ff01007387 */ /* 0x0003e20000100800 */
[----:B------:R-:W-:Y:S01]  /*1430*/  USHF.L.U32 UR11, UR55, 0x8, URZ ;  /* 0x00000008370b7899 */ /* 0x000fe2000800063f */
[----:B------:R-:W-:Y:S02]  /*1440*/  CS2R R156, SRZ ;  /* 0x00000000009c7805 */ /* 0x000fe4000001ff00 */
[----:B------:R-:W-:Y:S01]  /*1450*/  CS2R R158, SRZ ;  /* 0x00000000009e7805 */ /* 0x000fe2000001ff00 */
[----:B------:R-:W-:Y:S01]  /*1460*/  BAR.SYNC.DEFER_BLOCKING 0x0 ;  /* 0x0000000000007b1d */ /* 0x000fe20000010000 */
[----:B------:R-:W-:-:S02]  /*1470*/  CS2R R160, SRZ ;  /* 0x0000000000a07805 */ /* 0x000fc4000001ff00 */
[----:B------:R-:W-:Y:S02]  /*1480*/  CS2R R162, SRZ ;  /* 0x0000000000a27805 */ /* 0x000fe4000001ff00 */
[----:B------:R-:W-:Y:S02]  /*1490*/  CS2R R164, SRZ ;  /* 0x0000000000a47805 */ /* 0x000fe4000001ff00 */
[----:B------:R-:W-:Y:S02]  /*14a0*/  CS2R R166, SRZ ;  /* 0x0000000000a67805 */ /* 0x000fe4000001ff00 */
[----:B------:R-:W-:Y:S02]  /*14b0*/  CS2R R168, SRZ ;  /* 0x0000000000a87805 */ /* 0x000fe4000001ff00 */
[----:B------:R-:W-:Y:S02]  /*14c0*/  CS2R R170, SRZ ;  /* 0x0000000000aa7805 */ /* 0x000fe4000001ff00 */
[----:B------:R-:W-:Y:S01]  /*14d0*/  CS2R R172, SRZ ;  /* 0x0000000000ac7805 */ /* 0x000fe2000001ff00 */
[----:B------:R1:W-:Y:S01]  /*14e0*/  STL [R1+0x1c], RZ ;  /* 0x00001cff01007387 */ /* 0x0003e20000100800 */
[----:B------:R-:W-:-:S02]  /*14f0*/  CS2R R174, SRZ ;  /* 0x0000000000ae7805 */ /* 0x000fc4000001ff00 */
[----:B------:R-:W-:Y:S02]  /*1500*/  CS2R R176, SRZ ;  /* 0x0000000000b07805 */ /* 0x000fe4000001ff00 */
[----:B------:R-:W-:Y:S01]  /*1510*/  CS2R R178, SRZ ;  /* 0x0000000000b27805 */ /* 0x000fe2000001ff00 */
[----:B------:R1:W-:Y:S01]  /*1520*/  STL [R1+0x20], RZ ;  /* 0x000020ff01007387 */ /* 0x0003e20000100800 */
        /* <DEDUP_REMOVED lines=11> */
[----:B------:R1:W-:Y:S04]  /*15e0*/  STL [R1+0x2c], RZ ;  /* 0x00002cff01007387 */ /* 0x0003e80000100800 */
[----:B------:R-:W2:Y:S02]  /*15f0*/  FENCE.VIEW.ASYNC.S ;  /* 0x00000000000073c6 */ /* 0x000ea40000000000 */
[----:B--2---:R1:W2:Y:S01]  /*1600*/  @!UP0 SYNCS.EXCH.64 URZ, [UR59+0x48000], UR12 ;  /* 0x0480000c3b3f85b2 */ /* 0x0042a20008000100 */
[----:B------:R-:W-:-:S02]  /*1610*/  CS2R R198, SRZ ;  /* 0x0000000000c67805 */ /* 0x000fc4000001ff00 */
[----:B------:R-:W-:Y:S01]  /*1620*/  CS2R R200, SRZ ;  /* 0x0000000000c87805 */ /* 0x000fe2000001ff00 */
[----:B------:R1:W-:Y:S01]  /*1630*/  STL [R1+0x30], RZ ;  /* 0x000030ff01007387 */ /* 0x0003e20000100800 */
[----:B------:R-:W-:Y:S02]  /*1640*/  CS2R R202, SRZ ;  /* 0x0000000000ca7805 */ /* 0x000fe4000001ff00 */
[----:B------:R-:W-:Y:S02]  /*1650*/  CS2R R204, SRZ ;  /* 0x0000000000cc7805 */ /* 0x000fe4000001ff00 */
[----:B------:R-:W-:Y:S01]  /*1660*/  CS2R R206, SRZ ;  /* 0x0000000000ce7805 */ /* 0x000fe2000001ff00 */
[----:B------:R1:W-:Y:S01]  /*1670*/  STL [R1+0x34], RZ ;  /* 0x000034ff01007387 */ /* 0x0003e20000100800 */
[----:B------:R-:W-:Y:S02]  /*1680*/  CS2R R208, SRZ ;  /* 0x0000000000d07805 */ /* 0x000fe4000001ff00 */
        /* <DEDUP_REMOVED lines=74> */
[----:B--2---:R-:W-:Y:S01]  /*1b30*/  BAR.SYNC.DEFER_BLOCKING 0x0 ;  /* 0x0000000000007b1d */ /* 0x004fe20000010000 */
[----:B------:R-:W-:Y:S02]  /*1b40*/  CS2R R66, SRZ ;  /* 0x0000000000427805 */ /* 0x000fe4000001ff00 */
[----:B------:R-:W-:Y:S02]  /*1b50*/  CS2R R68, SRZ ;  /* 0x0000000000447805 */ /* 0x000fe4000001ff00 */
[----:B------:R-:W-:Y:S02]  /*1b60*/  CS2R R70, SRZ ;  /* 0x0000000000467805 */ /* 0x000fe4000001ff00 */
[----:B------:R-:W-:Y:S02]  /*1b70*/  CS2R R72, SRZ ;  /* 0x0000000000487805 */ /* 0x000fe4000001ff00 */
        /* <DEDUP_REMOVED lines=8> */
[----:B------:R-:W-:-:S03]  /*1c00*/  CS2R R86, SRZ ;  /* 0x0000000000567805 */ /* 0x000fc6000001ff00 */
[----:B------:R1:W-:Y:S04]  /*1c10*/  STL [R1+0x88], RZ ;  /* 0x000088ff01007387 */ /* 0x0003e80000100800 */
[----:B------:R1:W-:Y:S04]  /*1c20*/  STL [R1+0x8c], RZ ;  /* 0x00008cff01007387 */ /* 0x0003e80000100800 */
[----:B------:R1:W-:Y:S01]  /*1c30*/  STL [R1+0x90], RZ ;  /* 0x000090ff01007387 */ /* 0x0003e20000100800 */
[----:B------:R1:W2:Y:S03]  /*1c40*/  @!UP1 SYNCS.EXCH.64 URZ, [UR59+0x48008], UR14 ;  /* 0x0480080e3b3f95b2 */ /* 0x0002a60008000100 */
[----:B------:R1:W-:Y:S04]  /*1c50*/  STL [R1+0x94], RZ ;  /* 0x000094ff01007387 */ /* 0x0003e80000100800 */
        /* <DEDUP_REMOVED lines=18> */
[----:B------:R1:W-:Y:S01]  /*1d80*/  STL [R1+0xe0], RZ ;  /* 0x0000e0ff01007387 */ /* 0x0003e20000100800 */
[----:B--2---:R-:W-:Y:S06]  /*1d90*/  BAR.SYNC.DEFER_BLOCKING 0x0 ;  /* 0x0000000000007b1d */ /* 0x004fec0000010000 */
[----:B------:R1:W-:Y:S04]  /*1da0*/  STL [R1+0xe4], RZ ;  /* 0x0000e4ff01007387 */ /* 0x0003e80000100800 */
[----:B------:R1:W-:Y:S04]  /*1db0*/  STL [R1+0xe8], RZ ;  /* 0x0000e8ff01007387 */ /* 0x0003e80000100800 */
[----:B------:R1:W-:Y:S04]  /*1dc0*/  STL [R1+0xec], RZ ;  /* 0x0000ecff01007387 */ /* 0x0003e80000100800 */
[----:B------:R1:W-:Y:S04]  /*1dd0*/  STL [R1+0xf0], RZ ;  /* 0x0000f0ff01007387 */ /* 0x0003e80000100800 */
[----:B------:R1:W-:Y:S01]  /*1de0*/  STL [R1+0xf4], RZ ;  /* 0x0000f4ff01007387 */ /* 0x0003e20000100800 */
[----:B------:R1:W2:Y:S03]  /*1df0*/  @!UP2 SYNCS.EXCH.64 URZ, [UR59+0x48010], UR8 ;  /* 0x048010083b3fa5b2 */ /* 0x0002a60008000100 */
[----:B------:R1:W-:Y:S04]  /*1e00*/  STL [R1+0xf8], RZ ;  /* 0x0000f8ff01007387 */ /* 0x0003e80000100800 */
[----:B------:R1:W-:Y:S01]  /*1e10*/  STL [R1+0xfc], RZ ;  /* 0x0000fcff01007387 */ /* 0x0003e20000100800 */
[----:B------:R-:W-:Y:S05]  /*1e20*/  @!P1 BRA `(.L_x_47) ;  /* 0x0000001c00989947 */ /* 0x000fea0003800000 */
[----:B------:R1:W-:Y:S01]  /*1e30*/  STL [R1], RZ ;  /* 0x000000ff01007387 */ /* 0x0003e20000100800 */
[----:B------:R-:W-:Y:S02]  /*1e40*/  CS2R R152, SRZ ;  /* 0x0000000000987805 */ /* 0x000fe4000001ff00 */
        /* <DEDUP_REMOVED lines=127> */
[----:B------:R-:W-:Y:S01]  /*2640*/  UMOV UR56, URZ ;  /* 0x0000003f00387c82 */ /* 0x000fe20008000000 */
[----:B-1----:R-:W-:-:S02]  /*2650*/  UMOV UR15, URZ ;  /* 0x0000003f000f7c82 */ /* 0x002fc40008000000 */
        /* <DEDUP_REMOVED lines=30> */
[----:B--2---:R1:W-:Y:S02]  /*2840*/  STL [R1+0xfc], RZ ;  /* 0x0000fcff01007387 */ /* 0x0043e40000100800 */
.L_x_49:
[----:B------:R-:W-:Y:S01]  /*2850*/  BAR.SYNC.DEFER_BLOCKING 0x0 ;  /* 0x0000000000007b1d */ /* 0x000fe20000010000 */
[----:B------:R-:W-:Y:S01]  /*2860*/  ULEA UR22, UR56, UR59, 0x3 ;  /* 0x0000003b38167291 */ /* 0x000fe2000f8e183f */
[----:B---3--:R-:W-:Y:S01]  /*2870*/  @!P2 IMAD.MOV.U32 R2, RZ, RZ, 0x18000 ;  /* 0x00018000ff02a424 */ /* 0x008fe200078e00ff */
[----:B------:R-:W-:Y:S01]  /*2880*/  ELECT P0, URZ, PT ;  /* 0x00000000003f782f */ /* 0x000fe20003800000 */
[----:B------:R-:W-:-:S03]  /*2890*/  ULEA UR8, UR56, UR59, 0xf ;  /* 0x0000003b38087291 */ /* 0x000fc6000f8e783f */
[----:B------:R-:W-:Y:S01]  /*28a0*/  ISETP.LT.U32.AND P0, PT, R3, 0x40, P0 ;  /* 0x000000400300780c */ /* 0x000fe20000701070 */
[----:B------:R-:W-:Y:S02]  /*28b0*/  ULEA UR20, UR56, UR59, 0x10 ;  /* 0x0000003b38147291 */ /* 0x000fe4000f8e803f */
[----:B------:R-:W-:Y:S02]  /*28c0*/  ULOP3.LUT UR12, UR57, 0x1, URZ, 0xc0, !UPT ;  /* 0x00000001390c7892 */ /* 0x000fe4000f8ec03f */
[----:B------:R-:W-:Y:S02]  /*28d0*/  UIADD3 UR21, UR8, 0x30000, URZ ;  /* 0x0003000008157890 */ /* 0x000fe4000fffe03f */
[----:B------:R-:W-:Y:S02]  /*28e0*/  ULEA UR8, UR12, UR20, 0xf ;  /* 0x000000140c087291 */ /* 0x000fe4000f8e783f */
[----:B------:R-:W-:Y:S01]  /*28f0*/  ULEA UR10, UR12, UR15, 0x6 ;  /* 0x0000000f0c0a7291 */ /* 0x000fe2000f8e303f */
[----:B------:R-:W-:-:S03]  /*2900*/  ELECT P1, URZ, PT ;  /* 0x00000000003f782f */ /* 0x000fc60003820000 */
[----:B------:R-:W-:Y:S01]  /*2910*/  VOTEU.ANY UP0, P0 ;  /* 0x00000000003f7886 */ /* 0x000fe20000000100 */
[----:B------:R-:W-:Y:S01]  /*2920*/  VOTEU.ANY UP2, P0 ;  /* 0x00000000003f7886 */ /* 0x000fe20000040100 */
[----:B------:R-:W-:Y:S01]  /*2930*/  ISETP.LT.U32.AND P1, PT, R3, 0x40, P1 ;  /* 0x000000400300780c */ /* 0x000fe20000f21070 */
[----:B------:R-:W-:Y:S01]  /*2940*/  ULEA UR14, UR12, UR58, 0x6 ;  /* 0x0000003a0c0e7291 */ /* 0x000fe2000f8e303f */
[----:B------:R2:W-:Y:S01]  /*2950*/  @!P2 SYNCS.ARRIVE.TRANS64 RZ, [UR22+0x48000], R2 ;  /* 0x04800002ffffa9a7 */ /* 0x0005e20008000016 */
[----:B------:R3:W-:Y:S06]  /*2960*/  MEMBAR.ALL.CTA ;  /* 0x0000000000007992 */ /* 0x0007ec0000008000 */
[----:B---3--:R-:W3:Y:S01]  /*2970*/  FENCE.VIEW.ASYNC.S ;  /* 0x00000000000073c6 */ /* 0x008ee20000000000 */
[----:B------:R-:W-:Y:S01]  /*2980*/  @UP0 UIADD3 UR9, UR22, 0x48000, URZ ;  /* 0x0004800016090890 */ /* 0x000fe2000fffe03f */
[----:B------:R-:W-:Y:S01]  /*2990*/  @UP0 UMOV UR16, UR4 ;  /* 0x0000000400100c82 */ /* 0x000fe20008000000 */
[----:B------:R-:W-:Y:S01]  /*29a0*/  @UP0 UMOV UR17, UR5 ;  /* 0x0000000500110c82 */ /* 0x000fe20008000000 */
[----:B------:R-:W-:Y:S01]  /*29b0*/  ULEA UR12, UR12, UR21, 0xe ;  /* 0x000000150c0c7291 */ /* 0x000fe2000f8e703f */
[----:B--2---:R-:W-:Y:S01]  /*29c0*/  SHF.L.U32 R2, R0, 0x1f, RZ ;  /* 0x0000001f00027819 */ /* 0x004fe200000006ff */
[----:B---3--:R-:W-:Y:S01]  /*29d0*/  VOTEU.ANY UP1, P1 ;  /* 0x00000000003f7886 */ /* 0x008fe20000820100 */
[----:B------:R-:W-:-:S04]  /*29e0*/  VOTEU.ANY UP3, P1 ;  /* 0x00000000003f7886 */ /* 0x000fc80000860100 */
[----:B------:R-:W-:Y:S01]  /*29f0*/  @UP1 UIADD3 UR13, UR22, 0x48000, URZ ;  /* 0x00048000160d1890 */ /* 0x000fe2000fffe03f */
[----:B------:R-:W-:Y:S01]  /*2a00*/  @UP1 UMOV UR18, UR6 ;  /* 0x0000000600121c82 */ /* 0x000fe20008000000 */
[----:B------:R-:W-:Y:S01]  /*2a10*/  @UP1 UMOV UR19, UR7 ;  /* 0x0000000700131c82 */ /* 0x000fe20008000000 */
[----:B------:R-:W-:Y:S06]  /*2a20*/  BAR.SYNC.DEFER_BLOCKING 0x0 ;  /* 0x0000000000007b1d */ /* 0x000fec0000010000 */
[----:B------:R2:W-:Y:S02]  /*2a30*/  @UP2 UTMALDG.2D [UR8], [UR16] ;  /* 0x00000008100025b4 */ /* 0x0005e40008008000 */
[----:B------:R-:W-:Y:S06]  /*2a40*/  BAR.SYNC.DEFER_BLOCKING 0x0 ;  /* 0x0000000000007b1d */ /* 0x000fec0000010000 */
[----:B------:R2:W-:Y:S02]  /*2a50*/  @UP3 UTMALDG.2D [UR12], [UR18] ;  /* 0x0000000c120035b4 */ /* 0x0005e40008008000 */
[----:B------:R-:W-:Y:S06]  /*2a60*/  BAR.SYNC.DEFER_BLOCKING 0x0 ;  /* 0x0000000000007b1d */ /* 0x000fec0000010000 */
[----:B------:R-:W3:Y:S02]  /*2a70*/  SYNCS.PHASECHK.TRANS64.TRYWAIT P0, [UR22+0x48000], R2 ;  /* 0x04800002ff0075a7 */ /* 0x000ee40008000156 */
[----:B--23--:R-:W-:Y:S05]  /*2a80*/  @!P0 BRA `(.L_x_48) ;  /* 0x0000002000c08947 */ /* 0x00cfea0003800000 */
.L_x_50:
[----:B------:R-:W-:Y:S01]  /*2a90*/  STL.64 [R1+0x1f8], R86 ;  /* 0x0001f85601007387 */ /* 0x000fe20000100a00 */
[----:B------:R-:W-:Y:S01]  /*2aa0*/  USHF.R.U32.HI UR8, URZ, 0x4, UR21 ;  /* 0x000000043f087899 */ /* 0x000fe20008011615 */
[----:B------:R-:W2:Y:S02]  /*2ab0*/  LDC R2, c[0x0][0x230] ;  /* 0x00008c00ff027b82 */ /* 0x000ea40000000800 */
[----:B------:R-:W-:Y:S04]  /*2ac0*/  STL.64 [R1+0x1f0], R84 ;  /* 0x0001f05401007387 */ /* 0x000fe80000100a00 */
        /* <DEDUP_REMOVED lines=29> */
[----:B------:R3:W-:Y:S04]  /*2ca0*/  STL.64 [R1+0x100], R24 ;  /* 0x0001001801007387 */ /* 0x0007e80000100a00 */
[----:B---3--:R-:W3:Y:S04]  /*2cb0*/  LDL.LU.64 R24, [R1] ;  /* 0x0000000001187983 */ /* 0x008ee80000300a00 */
[----:B------:R-:W3:Y:S04]  /*2cc0*/  LDL.LU.64 R26, [R1+0x8] ;  /* 0x00000800011a7983 */ /* 0x000ee80000300a00 */
        /* <DEDUP_REMOVED lines=29> */
[----:B------:R-:W3:Y:S01]  /*2ea0*/  LDL.LU.64 R86, [R1+0xf8] ;  /* 0x0000f80001567983 */ /* 0x000ee20000300a00 */
[----:B------:R-:W-:-:S02]  /*2eb0*/  USHF.R.U32.HI UR40, URZ, 0x4, UR20 ;  /* 0x000000043f287899 */ /* 0x000fc40008011614 */
[----:B------:R-:W-:Y:S02]  /*2ec0*/  USGXT.U32 UR8, UR8, 0xe ;  /* 0x0000000e0808789a */ /* 0x000fe40008000000 */
[----:B------:R-:W-:Y:S02]  /*2ed0*/  USGXT.U32 UR40, UR40, 0xe ;  /* 0x0000000e2828789a */ /* 0x000fe40008000000 */
[----:B------:R-:W-:Y:S01]  /*2ee0*/  ULOP3.LUT UR42, UR8, 0x4000000, URZ, 0xfc, !UPT ;  /* 0x04000000082a7892 */ /* 0x000fe2000f8efc3f */
[----:B------:R-:W-:Y:S01]  /*2ef0*/  UMOV UR41, 0x40000040 ;  /* 0x4000004000297882 */ /* 0x000fe20000000000 */
[----:B------:R-:W-:Y:S01]  /*2f00*/  UMOV UR43, 0x40000040 ;  /* 0x40000040002b7882 */ /* 0x000fe20000000000 */
[----:B------:R-:W-:Y:S02]  /*2f10*/  UIADD3 UR44, UP0, UR40, 0x2, URZ ;  /* 0x00000002282c7890 */ /* 0x000fe4000ff1e03f */
[----:B------:R-:W-:Y:S01]  /*2f20*/  UIADD3 UR46, UP1, UR8, 0x4000080, URZ ;  /* 0x04000080082e7890 */ /* 0x000fe2000ff3e03f */
[----:B------:R-:W-:-:S02]  /*2f30*/  UMOV UR9, URZ ;  /* 0x0000003f00097c82 */ /* 0x000fc40008000000 */
[----:B------:R-:W-:Y:S01]  /*2f40*/  UMOV UR8, URZ ;  /* 0x0000003f00087c82 */ /* 0x000fe20008000000 */
[----:B------:R-:W-:Y:S02]  /*2f50*/  UIADD3.X UR47, UR9, 0x40000040, URZ, UP1, !UPT ;  /* 0x40000040092f7890 */ /* 0x000fe40008ffe43f */
[----:B------:R-:W-:Y:S02]  /*2f60*/  UIADD3.X UR45, UR8, 0x40000040, URZ, UP0, !UPT ;  /* 0x40000040082d7890 */ /* 0x000fe400087fe43f */
[----:B------:R-:W-:Y:S02]  /*2f70*/  UIADD3.64 UR38, UR46, 0x80, URZ ;  /* 0x000000802e267897 */ /* 0x000fe4000fffe03f */
[----:B------:R-:W-:Y:S02]  /*2f80*/  UIADD3.64 UR36, UR44, 0x2, URZ ;  /* 0x000000022c247897 */ /* 0x000fe4000fffe03f */
[----:B------:R-:W-:Y:S02]  /*2f90*/  UIADD3.64 UR32, UR44, 0x4, URZ ;  /* 0x000000042c207897 */ /* 0x000fe4000fffe03f */
[----:B------:R-:W-:-:S02]  /*2fa0*/  UIADD3.64 UR34, UR46, 0x100, URZ ;  /* 0x000001002e227897 */ /* 0x000fc4000fffe03f */
[----:B------:R-:W-:Y:S02]  /*2fb0*/  UIADD3.64 UR28, UR44, 0x7fe, URZ ;  /* 0x000007fe2c1c7897 */ /* 0x000fe4000fffe03f */
[----:B------:R-:W-:Y:S02]  /*2fc0*/  UIADD3.64 UR30, UR46, 0x180, URZ ;  /* 0x000001802e1e7897 */ /* 0x000fe4000fffe03f */
[----:B------:R-:W-:Y:S02]  /*2fd0*/  UIADD3.64 UR24, UR44, 0x800, URZ ;  /* 0x000008002c187897 */ /* 0x000fe4000fffe03f */
[----:B------:R-:W-:Y:S02]  /*2fe0*/  UIADD3.64 UR26, UR46, 0x200, URZ ;  /* 0x000002002e1a7897 */ /* 0x000fe4000fffe03f */
[----:B------:R-:W-:Y:S02]  /*2ff0*/  UIADD3.64 UR20, UR44, 0x802, URZ ;  /* 0x000008022c147897 */ /* 0x000fe4000fffe03f */
[----:B------:R-:W-:-:S02]  /*3000*/  UIADD3.64 UR22, UR46, 0x280, URZ ;  /* 0x000002802e167897 */ /* 0x000fc4000fffe03f */
[----:B------:R-:W-:Y:S02]  /*3010*/  UIADD3.64 UR16, UR44, 0x804, URZ ;  /* 0x000008042c107897 */ /* 0x000fe4000fffe03f */
[----:B------:R-:W-:Y:S01]  /*3020*/  UIADD3.64 UR18, UR46, 0x300, URZ ;  /* 0x000003002e127897 */ /* 0x000fe2000fffe03f */
[----:B---3--:R-:W-:-:S06]  /*3030*/  WARPGROUP.ARRIVE ;  /* 0x00000000000079c5 */ /* 0x008fcc0000000000 */
[----:B------:R-:W-:Y:S03]  /*3040*/  HGMMA.64x128x16.F32 R24, gdesc[UR40].tnspB, R24, gsb0 ;  /* 0x41e00000281879f0 */ /* 0x000fe60008000818 */
[----:B------:R-:W-:Y:S02]  /*3050*/  WARPGROUP.DEPBAR.LE gsb0, 0x0 ;  /* 0x00008000000079c5 */ /* 0x000fe40000010000 */
[----:B------:R-:W-:-:S07]  /*3060*/  WARPGROUP.ARRIVE ;  /* 0x00000000000079c5 */ /* 0x000fce0000000000 */
        /* <DEDUP_REMOVED lines=15> */
[----:B------:R-:W-:Y:S01]  /*3160*/  HGMMA.64x128x16.F32 R24, gdesc[UR20].tnspB, R24, gsb0 ;  /* 0x41e00000141879f0 */ /* 0x000fe20008000818 */
[----:B------:R-:W-:Y:S02]  /*3170*/  UIADD3.64 UR40, UR44, 0x1fe, URZ ;  /* 0x000001fe2c287897 */ /* 0x000fe4000fffe03f */
[----:B------:R-:W-:Y:S02]  /*3180*/  WARPGROUP.DEPBAR.LE gsb0, 0x0 ;  /* 0x00008000000079c5 */ /* 0x000fe40000010000 */
[----:B------:R-:W-:-:S07]  /*3190*/  WARPGROUP.ARRIVE ;  /* 0x00000000000079c5 */ /* 0x000fce0000000000 */
[----:B------:R-:W-:Y:S01]  /*31a0*/  HGMMA.64x128x16.F32 R24, gdesc[UR16].tnspB, R24, gsb0 ;  /* 0x41e00000101879f0 */ /* 0x000fe20008000818 */
[----:B------:R-:W-:Y:S01]  /*31b0*/  UIADD3.64 UR48, UR44, 0x200, URZ ;  /* 0x000002002c307897 */ /* 0x000fe2000fffe03f */
[----:B------:R-:W-:Y:S01]  /*31c0*/  UMOV UR50, UR46 ;  /* 0x0000002e00327c82 */ /* 0x000fe20008000000 */
[----:B------:R-:W-:Y:S01]  /*31d0*/  UMOV UR51, UR47 ;  /* 0x0000002f00337c82 */ /* 0x000fe20008000000 */
[----:B------:R-:W-:Y:S02]  /*31e0*/  WARPGROUP.DEPBAR.LE gsb0, 0x0 ;  /* 0x00008000000079c5 */ /* 0x000fe40000010000 */
[----:B------:R-:W-:Y:S01]  /*31f0*/  WARPGROUP.ARRIVE ;  /* 0x00000000000079c5 */ /* 0x000fe20000000000 */
[----:B------:R-:W-:Y:S01]  /*3200*/  UIADD3.64 UR36, UR44, 0x202, URZ ;  /* 0x000002022c247897 */ /* 0x000fe2000fffe03f */
[----:B------:R-:W-:Y:S04]  /*3210*/  STL.64 [R1], R24 ;  /* 0x0000001801007387 */ /* 0x000fe80000100a00 */
[----:B------:R-:W-:Y:S01]  /*3220*/  HGMMA.64x128x16.F32 R152, gdesc[UR40].tnspB, R152, gsb0 ;  /* 0x41e00000289879f0 */ /* 0x000fe20008000898 */
[----:B------:R-:W-:Y:S01]  /*3230*/  UIADD3.64 UR32, UR44, 0x204, URZ ;  /* 0x000002042c207897 */ /* 0x000fe2000fffe03f */
[----:B------:R-:W-:Y:S01]  /*3240*/  STL.64 [R1+0x8], R26 ;  /* 0x0000081a01007387 */ /* 0x000fe20000100a00 */
[----:B------:R-:W-:-:S02]  /*3250*/  UIADD3.64 UR28, UR44, 0x9fe, URZ ;  /* 0x000009fe2c1c7897 */ /* 0x000fc4000fffe03f */
[----:B------:R-:W-:Y:S01]  /*3260*/  UIADD3.64 UR24, UR44, 0xa00, URZ ;  /* 0x00000a002c187897 */ /* 0x000fe2000fffe03f */
[----:B------:R-:W-:Y:S01]  /*3270*/  STL.64 [R1+0x10], R28 ;  /* 0x0000101c01007387 */ /* 0x000fe20000100a00 */
[----:B------:R-:W-:Y:S02]  /*3280*/  UIADD3.64 UR20, UR44, 0xa02, URZ ;  /* 0x00000a022c147897 */ /* 0x000fe4000fffe03f */
[----:B------:R-:W-:Y:S01]  /*3290*/  UIADD3.64 UR16, UR44, 0xa04, URZ ;  /* 0x00000a042c107897 */ /* 0x000fe2000fffe03f */
[----:B------:R-:W-:Y:S01]  /*32a0*/  STL.64 [R1+0x18], R30 ;  /* 0x0000181e01007387 */ /* 0x000fe20000100a00 */
[----:B------:R-:W-:-:S03]  /*32b0*/  UIADD3.64 UR40, UR44, 0x3fe, URZ ;  /* 0x000003fe2c287897 */ /* 0x000fc6000fffe03f */
        /* <DEDUP_REMOVED lines=27> */
[----:B------:R3:W-:Y:S01]  /*3470*/  STL.64 [R1+0xf8], R86 ;  /* 0x0000f85601007387 */ /* 0x0007e20000100a00 */
[----:B------:R-:W-:-:S02]  /*3480*/  WARPGROUP.DEPBAR.LE gsb0, 0x0 ;  /* 0x00008000000079c5 */ /* 0x000fc40000010000 */
[----:B------:R-:W-:Y:S01]  /*3490*/  WARPGROUP.ARRIVE ;  /* 0x00000000000079c5 */ /* 0x000fe20000000000 */
[----:B---3--:R-:W3:Y:S04]  /*34a0*/  LDL.LU.64 R86, [R1+0x1f8] ;  /* 0x0001f80001567983 */ /* 0x008ee80000300a00 */
[----:B------:R-:W3:Y:S01]  /*34b0*/  LDL.LU.64 R84, [R1+0x1f0] ;  /* 0x0001f00001547983 */ /* 0x000ee20000300a00 */
[----:B------:R-:W-:Y:S03]  /*34c0*/  HGMMA.64x128x16.F32 R152, gdesc[UR48].tnspB, R152, gsb0 ;  /* 0x41e00000309879f0 */ /* 0x000fe60008000898 */
[----:B------:R-:W3:Y:S01]  /*34d0*/  LDL.LU.64 R82, [R1+0x1e8] ;  /* 0x0001e80001527983 */ /* 0x000ee20000300a00 */
[----:B------:R-:W-:Y:S01]  /*34e0*/  UIADD3.64 UR48, UR44, 0x400, URZ ;  /* 0x000004002c307897 */ /* 0x000fe2000fffe03f */
[----:B------:R-:W-:Y:S01]  /*34f0*/  UMOV UR50, UR46 ;  /* 0x0000002e00327c82 */ /* 0x000fe20008000000 */
[----:B------:R-:W-:Y:S01]  /*3500*/  UMOV UR51, UR47 ;  /* 0x0000002f00337c82 */ /* 0x000fe20008000000 */
        /* <DEDUP_REMOVED lines=29> */
[----:B------:R-:W-:-:S02]  /*36e0*/  UIADD3 UR15, UR15, 0x80, URZ ;  /* 0x000000800f0f7890 */ /* 0x000fc4000fffe03f */
[----:B------:R-:W-:-:S04]  /*36f0*/  UIADD3 UR56, UR56, 0x1, URZ ;  /* 0x0000000138387890 */ /* 0x000fc8000fffe03f */
[----:B--2---:R-:W-:Y:S01]  /*3700*/  ISETP.LE.AND P0, PT, R2, UR15, PT ;  /* 0x0000000f02007c0c */ /* 0x004fe2000bf03270 */
[----:B------:R-:W-:-:S04]  /*3710*/  UISETP.NE.U32.AND UP0, UPT, UR56, 0x3, UPT ;  /* 0x000000033800788c */ /* 0x000fc8000bf05070 */
[----:B------:R-:W-:Y:S01]  /*3720*/  USEL UR8, URZ, 0x1, UP0 ;  /* 0x000000013f087887 */ /* 0x000fe20008000000 */
[----:B------:R-:W-:Y:S02]  /*3730*/  WARPGROUP.DEPBAR.LE gsb0, 0x0 ;  /* 0x00008000000079c5 */ /* 0x000fe40000010000 */
[----:B------:R-:W-:Y:S01]  /*3740*/  WARPGROUP.ARRIVE ;  /* 0x00000000000079c5 */ /* 0x000fe20000000000 */
[----:B------:R-:W-:Y:S02]  /*3750*/  USEL UR56, UR56, URZ, UP0 ;  /* 0x0000003f38387287 */ /* 0x000fe40008000000 */
[----:B------:R-:W-:-:S03]  /*3760*/  LOP3.LUT R0, R0, UR8, RZ, 0x3c, !PT ;  /* 0x0000000800007c12 */ /* 0x000fc6000f8e3cff */
[----:B------:R-:W-:Y:S01]  /*3770*/  HGMMA.64x128x16.F32 R152, gdesc[UR36].tnspB, R152, gsb0 ;  /* 0x41e00000249879f0 */ /* 0x000fe20008000898 */
[----:B------:R-:W-:Y:S02]  /*3780*/  UIADD3.64 UR36, UR44, 0x402, URZ ;  /* 0x000004022c247897 */ /* 0x000fe4000fffe03f */
[----:B------:R-:W-:Y:S02]  /*3790*/  WARPGROUP.DEPBAR.LE gsb0, 0x0 ;  /* 0x00008000000079c5 */ /* 0x000fe40000010000 */
[----:B------:R-:W-:-:S07]  /*37a0*/  WARPGROUP.ARRIVE ;  /* 0x00000000000079c5 */ /* 0x000fce0000000000 */
        /* <DEDUP_REMOVED lines=50> */
[----:B---3--:R-:W-:-:S07]  /*3ad0*/  WARPGROUP.ARRIVE ;  /* 0x00000000000079c5 */ /* 0x008fce0000000000 */
[----:B------:R-:W-:Y:S01]  /*3ae0*/  HGMMA.64x128x16.F32 R24, gdesc[UR40].tnspB, R24, gsb0 ;  /* 0x41e00000281879f0 */ /* 0x000fe20008000818 */
[----:B------:R-:W-:Y:S01]  /*3af0*/  UIADD3.64 UR40, UR44, 0x600, URZ ;  /* 0x000006002c287897 */ /* 0x000fe2000fffe03f */
[----:B------:R-:W-:Y:S01]  /*3b00*/  UMOV UR42, UR46 ;  /* 0x0000002e002a7c82 */ /* 0x000fe20008000000 */
[----:B------:R-:W-:Y:S01]  /*3b10*/  UMOV UR43, UR47 ;  /* 0x0000002f002b7c82 */ /* 0x000fe20008000000 */
[----:B------:R-:W-:Y:S02]  /*3b20*/  WARPGROUP.DEPBAR.LE gsb0, 0x0 ;  /* 0x00008000000079c5 */ /* 0x000fe40000010000 */
[----:B------:R-:W-:-:S06]  /*3b30*/  WARPGROUP.ARRIVE ;  /* 0x00000000000079c5 */ /* 0x000fcc0000000000 */
        /* <DEDUP_REMOVED lines=20> */
[----:B------:R-:W-:Y:S05]  /*3c80*/  @!P0 BRA `(.L_x_49) ;  /* 0xffffffe800f08947 */ /* 0x000fea000383ffff */
.L_x_47:
[----:B------:R5:W-:Y:S04]  /*3c90*/  STL [R1+0x10c], R84 ;  /* 0x00010c5401007387 */ /* 0x000be80000100800 */
[----:B------:R-:W3:Y:S01]  /*3ca0*/  LDL.LU R8, [R1] ;  /* 0x0000000001087983 */ /* 0x000ee20000300800 */
[----:B--2---:R-:W-:Y:S06]  /*3cb0*/  BAR.SYNC.DEFER_BLOCKING 0x0 ;  /* 0x0000000000007b1d */ /* 0x004fec0000010000 */
[----:B-----5:R-:W2:Y:S04]  /*3cc0*/  LDL.LU R84, [R1+0x4] ;  /* 0x0000040001547983 */ /* 0x020ea80000300800 */
[----:B------:R5:W-:Y:S04]  /*3cd0*/  STL [R1+0x108], R85 ;  /* 0x0001085501007387 */ /* 0x000be80000100800 */
[----:B-----5:R-:W5:Y:S01]  /*3ce0*/  LDL.LU R85, [R1+0xc] ;  /* 0x00000c0001557983 */ /* 0x020f620000300800 */
[----:B------:R-:W4:Y:S03]  /*3cf0*/  @!P2 SYNCS.CCTL.IV [UR59+0x48000] ;  /* 0x04800000ff00a9b1 */ /* 0x000f26000800003b */
[----:B------:R-:W5:Y:S04]  /*3d00*/  LDL.LU R9, [R1+0x8] ;  /* 0x0000080001097983 */ /* 0x000f680000300800 */
[----:B------:R1:W-:Y:S01]  /*3d10*/  STL [R1+0x104], R86 ;  /* 0x0001045601007387 */ /* 0x0003e20000100800 */
[----:B----4-:R-:W-:Y:S06]  /*3d20*/  BAR.SYNC.DEFER_BLOCKING 0x0 ;  /* 0x0000000000007b1d */ /* 0x010fec0000010000 */
[----:B-1----:R-:W4:Y:S04]  /*3d30*/  LDL.LU R86, [R1+0x14] ;  /* 0x0000140001567983 */ /* 0x002f280000300800 */
[----:B------:R-:W4:Y:S04]  /*3d40*/  LDL.LU R10, [R1+0x10] ;  /* 0x00001000010a7983 */ /* 0x000f280000300800 */
[----:B------:R1:W-:Y:S01]  /*3d50*/  STL [R1+0x100], R87 ;  /* 0x0001005701007387 */ /* 0x0003e20000100800 */
[----:B------:R-:W1:Y:S02]  /*3d60*/  @!P2 SYNCS.CCTL.IV [UR59+0x48008] ;  /* 0x04800800ff00a9b1 */ /* 0x000e64000800003b */
[----:B-1----:R-:W-:Y:S06]  /*3d70*/  BAR.SYNC.DEFER_BLOCKING 0x0 ;  /* 0x0000000000007b1d */ /* 0x002fec0000010000 */
[----:B------:R-:W4:Y:S04]  /*3d80*/  LDL.LU R87, [R1+0x1c] ;  /* 0x00001c0001577983 */ /* 0x000f280000300800 */
[----:B------:R-:W4:Y:S04]  /*3d90*/  LDL.LU R11, [R1+0x18] ;  /* 0x00001800010b7983 */ /* 0x000f280000300800 */
[----:B------:R-:W4:Y:S04]  /*3da0*/  LDL.LU R20, [R1+0x24] ;  /* 0x0000240001147983 */ /* 0x000f280000300800 */
[----:B------:R-:W4:Y:S04]  /*3db0*/  LDL.LU R4, [R1+0x20] ;  /* 0x0000200001047983 */ /* 0x000f280000300800 */
[----:B------:R-:W4:Y:S01]  /*3dc0*/  LDL.LU R3, [R1+0x2c] ;  /* 0x00002c0001037983 */ /* 0x000f220000300800 */
[----:B------:R-:W-:Y:S01]  /*3dd0*/  F2FP.F16.F32.PACK_AB R152, R153, R152 ;  /* 0x000000989998723e */ /* 0x000fe200000000ff */
[----:B------:R-:W1:Y:S02]  /*3de0*/  @!P2 SYNCS.CCTL.IV [UR59+0x48010] ;  /* 0x04801000ff00a9b1 */ /* 0x000e64000800003b */
[----:B------:R-:W4:Y:S04]  /*3df0*/  LDL.LU R5, [R1+0x28] ;  /* 0x0000280001057983 */ /* 0x000f280000300800 */
        /* <DEDUP_REMOVED lines=51> */
[----:B---3--:R-:W3:Y:S01]  /*4130*/  LDL.LU R2, [R1+0xf8] ;  /* 0x0000f80001027983 */ /* 0x008ee20000300800 */
[----:B--2---:R-:W-:-:S03]  /*4140*/  F2FP.F16.F32.PACK_AB R8, R84, R8 ;  /* 0x000000085408723e */ /* 0x004fc600000000ff */
[----:B------:R-:W2:Y:S01]  /*4150*/  LDL.LU R84, [R1+0x10c] ;  /* 0x00010c0001547983 */ /* 0x000ea20000300800 */
[----:B-----5:R-:W-:-:S03]  /*4160*/  F2FP.F16.F32.PACK_AB R9, R85, R9 ;  /* 0x000000095509723e */ /* 0x020fc600000000ff */
[----:B------:R-:W2:Y:S01]  /*4170*/  LDL.LU R85, [R1+0x108] ;  /* 0x0001080001557983 */ /* 0x000ea20000300800 */
[----:B----4-:R-:W-:-:S03]  /*4180*/  F2FP.F16.F32.PACK_AB R10, R86, R10 ;  /* 0x0000000a560a723e */ /* 0x010fc600000000ff */
[----:B------:R-:W4:Y:S01]  /*4190*/  LDL.LU R86, [R1+0x104] ;  /* 0x0001040001567983 */ /* 0x000f220000300800 */
[----:B------:R-:W-:-:S03]  /*41a0*/  F2FP.F16.F32.PACK_AB R11, R87, R11 ;  /* 0x0000000b570b723e */ /* 0x000fc600000000ff */
[----:B------:R-:W4:Y:S01]  /*41b0*/  LDL.LU R87, [R1+0x100] ;  /* 0x0001000001577983 */ /* 0x000f220000300800 */
[----:B------:R-:W-:Y:S02]  /*41c0*/  F2FP.F16.F32.PACK_AB R153, R155, R154 ;  /* 0x0000009a9b99723e */ /* 0x000fe400000000ff */
[----:B------:R-:W-:Y:S02]  /*41d0*/  ELECT P0, URZ, PT ;  /* 0x00000000003f782f */ /* 0x000fe40003800000 */
[----:B------:R-:W-:Y:S01]  /*41e0*/  F2FP.F16.F32.PACK_AB R184, R185, R184 ;  /* 0x000000b8b9b8723e */ /* 0x000fe200000000ff */
[----:B------:R-:W-:Y:S01]  /*41f0*/  ULOP3.LUT UR57, UR57, 0x1, URZ, 0xc0, !UPT ;  /* 0x0000000139397892 */ /* 0x000fe2000f8ec03f */
[----:B------:R-:W-:Y:S02]  /*4200*/  F2FP.F16.F32.PACK_AB R154, R157, R156 ;  /* 0x0000009c9d9a723e */ /* 0x000fe400000000ff */
[----:B------:R-:W-:Y:S01]  /*4210*/  F2FP.F16.F32.PACK_AB R4, R20, R4 ;  /* 0x000000041404723e */ /* 0x000fe200000000ff */
[----:B------:R-:W-:Y:S01]  /*4220*/  ULEA UR56, UR57, UR59, 0xf ;  /* 0x0000003b39387291 */ /* 0x000fe2000f8e783f */
[----:B------:R-:W5:Y:S01]  /*4230*/  S2R R20, SR_TID.X ;  /* 0x0000000000147919 */ /* 0x000f620000002100 */
[----:B------:R-:W-:Y:S01]  /*4240*/  F2FP.F16.F32.PACK_AB R155, R159, R158 ;  /* 0x0000009e9f9b723e */ /* 0x000fe200000000ff */
[----:B------:R-:W-:Y:S01]  /*4250*/  ULEA UR57, UR57, UR58, 0x6 ;  /* 0x0000003a39397291 */ /* 0x000fe2000f8e303f */
[----:B------:R-:W-:-:S02]  /*4260*/  F2FP.F16.F32.PACK_AB R185, R187, R186 ;  /* 0x000000babbb9723e */ /* 0x000fc400000000ff */
[----:B------:R-:W-:Y:S01]  /*4270*/  F2FP.F16.F32.PACK_AB R5, R3, R5 ;  /* 0x000000050305723e */ /* 0x000fe200000000ff */
[----:B------:R-:W-:Y:S01]  /*4280*/  UMOV UR58, UR11 ;  /* 0x0000000b003a7c82 */ /* 0x000fe20008000000 */
[----:B------:R-:W-:Y:S02]  /*4290*/  F2FP.F16.F32.PACK_AB R88, R89, R88 ;  /* 0x000000585958723e */ /* 0x000fe400000000ff */
[----:B------:R-:W-:Y:S02]  /*42a0*/  F2FP.F16.F32.PACK_AB R186, R189, R188 ;  /* 0x000000bcbdba723e */ /* 0x000fe400000000ff */
[----:B------:R-:W-:Y:S02]  /*42b0*/  F2FP.F16.F32.PACK_AB R187, R191, R190 ;  /* 0x000000bebfbb723e */ /* 0x000fe400000000ff */
[----:B------:R-:W-:Y:S02]  /*42c0*/  F2FP.F16.F32.PACK_AB R6, R0, R6 ;  /* 0x000000060006723e */ /* 0x000fe400000000ff */
[----:B------:R-:W-:-:S02]  /*42d0*/  F2FP.F16.F32.PACK_AB R89, R91, R90 ;  /* 0x0000005a5b59723e */ /* 0x000fc400000000ff */
[----:B------:R-:W-:Y:S02]  /*42e0*/  F2FP.F16.F32.PACK_AB R120, R121, R120 ;  /* 0x000000787978723e */ /* 0x000fe400000000ff */
[----:B------:R-:W-:Y:S02]  /*42f0*/  F2FP.F16.F32.PACK_AB R90, R93, R92 ;  /* 0x0000005c5d5a723e */ /* 0x000fe400000000ff */
[----:B------:R-:W-:Y:S02]  /*4300*/  F2FP.F16.F32.PACK_AB R91, R95, R94 ;  /* 0x0000005e5f5b723e */ /* 0x000fe400000000ff */
[----:B------:R-:W-:Y:S02]  /*4310*/  F2FP.F16.F32.PACK_AB R121, R123, R122 ;  /* 0x0000007a7b79723e */ /* 0x000fe400000000ff */
[----:B------:R-:W-:Y:S02]  /*4320*/  F2FP.F16.F32.PACK_AB R24, R25, R24 ;  /* 0x000000181918723e */ /* 0x000fe400000000ff */
[----:B------:R-:W-:-:S02]  /*4330*/  F2FP.F16.F32.PACK_AB R122, R125, R124 ;  /* 0x0000007c7d7a723e */ /* 0x000fc400000000ff */
[----:B------:R-:W-:Y:S02]  /*4340*/  F2FP.F16.F32.PACK_AB R123, R127, R126 ;  /* 0x0000007e7f7b723e */ /* 0x000fe400000000ff */
[----:B------:R-:W-:Y:S01]  /*4350*/  F2FP.F16.F32.PACK_AB R25, R27, R26 ;  /* 0x0000001a1b19723e */ /* 0x000fe200000000ff */
[C---:B-----5:R-:W-:Y:S01]  /*4360*/  IMAD.SHL.U32 R0, R20.reuse, 0x80, RZ ;  /* 0x0000008014007824 */ /* 0x060fe200078e00ff */
[----:B------:R-:W-:Y:S02]  /*4370*/  LOP3.LUT R3, R20, 0x7f, RZ, 0xc0, !PT ;  /* 0x0000007f14037812 */ /* 0x000fe400078ec0ff */
[----:B------:R-:W-:Y:S02]  /*4380*/  F2FP.F16.F32.PACK_AB R56, R57, R56 ;  /* 0x000000383938723e */ /* 0x000fe400000000ff */
[----:B------:R-:W-:Y:S02]  /*4390*/  LOP3.LUT R0, R0, 0x780, RZ, 0xc0, !PT ;  /* 0x0000078000007812 */ /* 0x000fe400078ec0ff */
        /* <DEDUP_REMOVED lines=13> */
[----:B------:R-:W-:Y:S02]  /*4470*/  ISETP.LT.U32.AND P0, PT, R3, 0x40, P0 ;  /* 0x000000400300780c */ /* 0x000fe40000701070 */
[----:B------:R-:W-:Y:S02]  /*4480*/  F2FP.F16.F32.PACK_AB R194, R197, R196 ;  /* 0x000000c4c5c2723e */ /* 0x000fe400000000ff */
[----:B------:R-:W-:Y:S02]  /*4490*/  F2FP.F16.F32.PACK_AB R195, R199, R198 ;  /* 0x000000c6c7c3723e */ /* 0x000fe400000000ff */
[----:B------:R-:W-:Y:S02]  /*44a0*/  F2FP.F16.F32.PACK_AB R97, R99, R98 ;  /* 0x000000626361723e */ /* 0x000fe400000000ff */
[----:B------:R-:W-:Y:S02]  /*44b0*/  F2FP.F16.F32.PACK_AB R128, R129, R128 ;  /* 0x000000808180723e */ /* 0x000fe400000000ff */
[----:B------:R-:W-:-:S02]  /*44c0*/  F2FP.F16.F32.PACK_AB R98, R101, R100 ;  /* 0x000000646562723e */ /* 0x000fc400000000ff */
[----:B------:R-:W-:Y:S01]  /*44d0*/  F2FP.F16.F32.PACK_AB R99, R103, R102 ;  /* 0x000000666763723e */ /* 0x000fe200000000ff */
[----:B------:R-:W-:Y:S01]  /*44e0*/  VOTEU.ANY UP0, P0 ;  /* 0x00000000003f7886 */ /* 0x000fe20000000100 */
[----:B------:R-:W-:Y:S01]  /*44f0*/  F2FP.F16.F32.PACK_AB R129, R131, R130 ;  /* 0x000000828381723e */ /* 0x000fe200000000ff */
[----:B------:R-:W-:Y:S01]  /*4500*/  VOTEU.ANY UP1, P0 ;  /* 0x00000000003f7886 */ /* 0x000fe20000020100 */
[----:B------:R-:W-:Y:S02]  /*4510*/  F2FP.F16.F32.PACK_AB R32, R33, R32 ;  /* 0x000000202120723e */ /* 0x000fe400000000ff */
[----:B------:R-:W-:Y:S01]  /*4520*/  F2FP.F16.F32.PACK_AB R130, R133, R132 ;  /* 0x000000848582723e */ /* 0x000fe200000000ff */
[----:B------:R-:W-:Y:S01]  /*4530*/  @UP0 UMOV UR8, UR52 ;  /* 0x0000003400080c82 */ /* 0x000fe20008000000 */
[----:B------:R-:W-:Y:S01]  /*4540*/  F2FP.F16.F32.PACK_AB R131, R135, R134 ;  /* 0x000000868783723e */ /* 0x000fe200000000ff */
[----:B------:R-:W-:Y:S01]  /*4550*/  @UP0 UMOV UR9, UR53 ;  /* 0x0000003500090c82 */ /* 0x000fe20008000000 */
        /* <DEDUP_REMOVED lines=63> */
[----:B---3--:R-:W-:Y:S01]  /*4950*/  F2FP.F16.F32.PACK_AB R231, R21, R2 ;  /* 0x0000000215e7723e */ /* 0x008fe200000000ff */
[----:B------:R-:W-:Y:S01]  /*4960*/  IMAD.SHL.U32 R21, R20, 0x10, RZ ;  /* 0x0000001014157824 */ /* 0x000fe200078e00ff */
[----:B------:R-:W-:Y:S02]  /*4970*/  F2FP.F16.F32.PACK_AB R113, R115, R114 ;  /* 0x000000727371723e */ /* 0x000fe400000000ff */
[----:B------:R-:W-:Y:S02]  /*4980*/  F2FP.F16.F32.PACK_AB R144, R145, R144 ;  /* 0x000000909190723e */ /* 0x000fe400000000ff */
[----:B------:R-:W-:-:S02]  /*4990*/  LOP3.LUT R21, R0, 0x70, R21, 0xf8, !PT ;  /* 0x0000007000157812 */ /* 0x000fc400078ef815 */
[----:B------:R-:W-:Y:S02]  /*49a0*/  F2FP.F16.F32.PACK_AB R114, R117, R116 ;  /* 0x000000747572723e */ /* 0x000fe400000000ff */
[----:B------:R-:W-:Y:S01]  /*49b0*/  LOP3.LUT R21, R21, 0x10, R20, 0x78, !PT ;  /* 0x0000001015157812 */ /* 0x000fe200078e7814 */
[----:B------:R-:W-:Y:S01]  /*49c0*/  IMAD.SHL.U32 R20, R20, 0x40, RZ ;  /* 0x0000004014147824 */ /* 0x000fe200078e00ff */
[----:B------:R-:W-:Y:S02]  /*49d0*/  F2FP.F16.F32.PACK_AB R115, R119, R118 ;  /* 0x000000767773723e */ /* 0x000fe400000000ff */
[----:B------:R-:W-:Y:S02]  /*49e0*/  F2FP.F16.F32.PACK_AB R145, R147, R146 ;  /* 0x000000929391723e */ /* 0x000fe400000000ff */
[----:B------:R-:W-:Y:S02]  /*49f0*/  LOP3.LUT R20, R21, 0x1800, R20, 0xf8, !PT ;  /* 0x0000180015147812 */ /* 0x000fe400078ef814 */
[----:B------:R-:W-:-:S02]  /*4a00*/  F2FP.F16.F32.PACK_AB R48, R49, R48 ;  /* 0x000000303130723e */ /* 0x000fc400000000ff */
[C---:B------:R-:W-:Y:S01]  /*4a10*/  LOP3.LUT R2, R20.reuse, 0x20, RZ, 0x3c, !PT ;  /* 0x0000002014027812 */ /* 0x040fe200078e3cff */
[C---:B------:R-:W-:Y:S01]  /*4a20*/  VIADD R0, R20.reuse, UR59 ;  /* 0x0000003b14007c36 */ /* 0x040fe20008000000 */
[C---:B------:R-:W-:Y:S02]  /*4a30*/  LOP3.LUT R3, R20.reuse, 0x40, RZ, 0x3c, !PT ;  /* 0x0000004014037812 */ /* 0x040fe400078e3cff */
[----:B------:R-:W-:Y:S01]  /*4a40*/  LOP3.LUT R20, R20, 0x60, RZ, 0x3c, !PT ;  /* 0x0000006014147812 */ /* 0x000fe200078e3cff */
[----:B------:R-:W-:Y:S01]  /*4a50*/  VIADD R2, R2, UR59 ;  /* 0x0000003b02027c36 */ /* 0x000fe20008000000 */
[----:B-1----:R-:W-:Y:S01]  /*4a60*/  STSM.16.M88.4 [R0], R8 ;  /* 0x0000000800007844 */ /* 0x002fe20000000200 */
[----:B------:R-:W-:Y:S01]  /*4a70*/  VIADD R3, R3, UR59 ;  /* 0x0000003b03037c36 */ /* 0x000fe20008000000 */
[----:B------:R-:W-:Y:S01]  /*4a80*/  F2FP.F16.F32.PACK_AB R146, R149, R148 ;  /* 0x000000949592723e */ /* 0x000fe200000000ff */
[----:B------:R-:W-:Y:S01]  /*4a90*/  VIADD R20, R20, UR59 ;  /* 0x0000003b14147c36 */ /* 0x000fe20008000000 */
[----:B------:R-:W-:Y:S01]  /*4aa0*/  STSM.16.M88.4 [R0+0x8000], R216 ;  /* 0x008000d800007844 */ /* 0x000fe20000000200 */
[----:B------:R-:W-:-:S02]  /*4ab0*/  F2FP.F16.F32.PACK_AB R147, R151, R150 ;  /* 0x000000969793723e */ /* 0x000fc400000000ff */
[----:B------:R-:W-:Y:S01]  /*4ac0*/  F2FP.F16.F32.PACK_AB R49, R51, R50 ;  /* 0x000000323331723e */ /* 0x000fe200000000ff */
[----:B------:R-:W-:Y:S01]  /*4ad0*/  STSM.16.M88.4 [R0+0x2000], R152 ;  /* 0x0020009800007844 */ /* 0x000fe20000000200 */
[----:B------:R-:W-:Y:S02]  /*4ae0*/  F2FP.F16.F32.PACK_AB R80, R81, R80 ;  /* 0x000000505150723e */ /* 0x000fe400000000ff */
[----:B------:R-:W-:Y:S01]  /*4af0*/  F2FP.F16.F32.PACK_AB R50, R53, R52 ;  /* 0x000000343532723e */ /* 0x000fe200000000ff */
[----:B------:R-:W-:Y:S01]  /*4b00*/  STSM.16.M88.4 [R0+0xa000], R184 ;  /* 0x00a000b800007844 */ /* 0x000fe20000000200 */
[----:B------:R-:W-:Y:S02]  /*4b10*/  F2FP.F16.F32.PACK_AB R51, R55, R54 ;  /* 0x000000363733723e */ /* 0x000fe400000000ff */
[----:B------:R-:W-:Y:S01]  /*4b20*/  F2FP.F16.F32.PACK_AB R81, R83, R82 ;  /* 0x000000525351723e */ /* 0x000fe200000000ff */
[----:B------:R-:W-:Y:S01]  /*4b30*/  STSM.16.M88.4 [R0+0x4000], R88 ;  /* 0x0040005800007844 */ /* 0x000fe20000000200 */
[----:B--2---:R-:W-:-:S03]  /*4b40*/  F2FP.F16.F32.PACK_AB R82, R85, R84 ;  /* 0x000000545552723e */ /* 0x004fc600000000ff */
[----:B------:R-:W-:Y:S04]  /*4b50*/  STSM.16.M88.4 [R0+0xc000], R120 ;  /* 0x00c0007800007844 */ /* 0x000fe80000000200 */
[----:B------:R-:W-:Y:S04]  /*4b60*/  STSM.16.M88.4 [R0+0x6000], R24 ;  /* 0x0060001800007844 */ /* 0x000fe80000000200 */
[----:B------:R-:W-:Y:S04]  /*4b70*/  STSM.16.M88.4 [R0+0xe000], R56 ;  /* 0x00e0003800007844 */ /* 0x000fe80000000200 */
[----:B------:R-:W-:Y:S04]  /*4b80*/  STSM.16.M88.4 [R2], R4 ;  /* 0x0000000402007844 */ /* 0x000fe80000000200 */
[----:B------:R-:W-:Y:S04]  /*4b90*/  STSM.16.M88.4 [R2+0x8000], R220 ;  /* 0x008000dc02007844 */ /* 0x000fe80000000200 */
[----:B------:R-:W-:Y:S04]  /*4ba0*/  STSM.16.M88.4 [R2+0x2000], R160 ;  /* 0x002000a002007844 */ /* 0x000fe80000000200 */
[----:B------:R-:W-:Y:S04]  /*4bb0*/  STSM.16.M88.4 [R2+0xa000], R192 ;  /* 0x00a000c002007844 */ /* 0x000fe80000000200 */
[----:B------:R-:W-:Y:S04]  /*4bc0*/  STSM.16.M88.4 [R2+0x4000], R96 ;  /* 0x0040006002007844 */ /* 0x000fe80000000200 */
[----:B------:R-:W-:Y:S01]  /*4bd0*/  STSM.16.M88.4 [R2+0xc000], R128 ;  /* 0x00c0008002007844 */ /* 0x000fe20000000200 */
[----:B----4-:R-:W-:-:S03]  /*4be0*/  F2FP.F16.F32.PACK_AB R83, R87, R86 ;  /* 0x000000565753723e */ /* 0x010fc600000000ff */
[----:B------:R-:W-:Y:S04]  /*4bf0*/  STSM.16.M88.4 [R2+0x6000], R32 ;  /* 0x0060002002007844 */ /* 0x000fe80000000200 */
[----:B------:R-:W-:Y:S04]  /*4c00*/  STSM.16.M88.4 [R2+0xe000], R64 ;  /* 0x00e0004002007844 */ /* 0x000fe80000000200 */
[----:B------:R-:W-:Y:S04]  /*4c10*/  STSM.16.M88.4 [R3], R12 ;  /* 0x0000000c03007844 */ /* 0x000fe80000000200 */
[----:B------:R-:W-:Y:S04]  /*4c20*/  STSM.16.M88.4 [R3+0x8000], R224 ;  /* 0x008000e003007844 */ /* 0x000fe80000000200 */
[----:B------:R-:W-:Y:S04]  /*4c30*/  STSM.16.M88.4 [R3+0x2000], R168 ;  /* 0x002000a803007844 */ /* 0x000fe80000000200 */
[----:B------:R-:W-:Y:S04]  /*4c40*/  STSM.16.M88.4 [R3+0xa000], R200 ;  /* 0x00a000c803007844 */ /* 0x000fe80000000200 */
[----:B------:R-:W-:Y:S04]  /*4c50*/  STSM.16.M88.4 [R3+0x4000], R104 ;  /* 0x0040006803007844 */ /* 0x000fe80000000200 */
        /* <DEDUP_REMOVED lines=10> */
[----:B------:R-:W-:Y:S01]  /*4d00*/  STSM.16.M88.4 [R20+0xe000], R80 ;  /* 0x00e0005014007844 */ /* 0x000fe20000000200 */
[----:B------:R1:W-:Y:S06]  /*4d10*/  MEMBAR.ALL.CTA ;  /* 0x0000000000007992 */ /* 0x0003ec0000008000 */
[----:B-1----:R-:W1:Y:S02]  /*4d20*/  FENCE.VIEW.ASYNC.S ;  /* 0x00000000000073c6 */ /* 0x002e640000000000 */
[----:B-1----:R-:W-:Y:S06]  /*4d30*/  BAR.SYNC.DEFER_BLOCKING 0x0 ;  /* 0x0000000000007b1d */ /* 0x002fec0000010000 */
[----:B------:R1:W-:Y:S01]  /*4d40*/  @UP1 UTMASTG.2D [UR56], [UR8] ;  /* 0x00000038080013b5 */ /* 0x0003e20008008000 */
[----:B------:R0:W-:Y:S01]  /*4d50*/  UTMACMDFLUSH ;  /* 0x00000000000079b7 */ /* 0x0001e20000000000 */
[----:B------:R-:W-:-:S04]  /*4d60*/  DEPBAR.LE SB0, 0x0 ;  /* 0x000080000000791a */ /* 0x000fc80000000000 */
[----:B------:R-:W-:Y:S06]  /*4d70*/  BAR.SYNC.DEFER_BLOCKING 0x0 ;  /* 0x0000000000007b1d */ /* 0x000fec0000010000 */
[----:B-1----:R-:W-:Y:S05]  /*4d80*/  EXIT ;  /* 0x000000000000794d */ /* 0x002fea0003800000 */
.L_x_48:
[----:B------:R-:W2:Y:S02]  /*4d90*/  SYNCS.PHASECHK.TRANS64.TRYWAIT P0, [UR22+0x48000], R2 ;  /* 0x04800002ff0075a7 */ /* 0x000ea40008000156 */
[----:B--2---:R-:W-:Y:S05]  /*4da0*/  @!P0 BRA `(.L_x_48) ;  /* 0xfffffffc00f88947 */ /* 0x004fea000383ffff */
[----:B------:R-:W-:Y:S05]  /*4db0*/  BRA `(.L_x_50) ;  /* 0xffffffdc00347947 */ /* 0x000fea000383ffff */
.L_x_51:
[----:B------:R-:W-:-:S00]  /*4dc0*/  BRA `(.L_x_51) ;  /* 0xfffffffc00fc7947 */ /* 0x000fc0000383ffff */
[----:B------:R-:W-:-:S00]  /*4dd0*/  NOP ;  /* 0x0000000000007918 */ /* 0x000fc00000000000 */
        /* <DEDUP_REMOVED lines=10> */
.L_x_52:


//--------------------- .nv.shared.gluon_wgmma    --------------------------
	.section	.nv.shared.gluon_wgmma,"aw",@nobits
	.sectionflags	@""
	.align	16
	.zero		1024


//--------------------- .nv.shared.reserved.0     --------------------------
	.section	.nv.shared.reserved.0,"aw",@nobits
	.weak		__nv_reservedSMEM_offset_0_alias
	.size		__nv_reservedSMEM_offset_0_alias, 0, 0
	.other		__nv_reservedSMEM_offset_0_alias,@"STO_CUDA_RESERVED_SHARED STV_DEFAULT"
__nv_reservedSMEM_offset_0_alias:
	.zero		0


//--------------------- .nv.constant0.gluon_wgmma --------------------------
	.section	.nv.constant0.gluon_wgmma,"a",@progbits
	.sectionflags	@""
	.align	4
.nv.constant0.gluon_wgmma:
	.zero		608


//--------------------- SYMBOLS --------------------------

	.type		.nv.reservedSmem.offset0,@object
	.size		.nv.reservedSmem.offset0,0x4
